	.target	sm_90a

	.elftype	@"ET_EXEC"


//--------------------- .note.nv.tkinfo           --------------------------
	.section	.note.nv.tkinfo,"",@"SHT_NOTE"
	.sectionflags	@"SHF_NOTE_NV_TKINFO"
	.tkinfo
        /*0018*/ 	.word	0x00000002
        /*0030*/ 	.string	""
        /*0030*/ 	.string	"ptxas"
        /*0030*/ 	.string	"Cuda compilation tools, release 13.0, V13.0.88"
        /*0030*/ 	.string	"Build cuda_13.0.r13.0/compiler.36424714_0"
        /*0030*/ 	.string	"-arch sm_90a -m 64 "



//--------------------- .note.nv.cuinfo           --------------------------
	.section	.note.nv.cuinfo,"",@"SHT_NOTE"
	.sectionflags	@"SHF_NOTE_NV_CUINFO"
        /*0018*/ 	.short	0x0002
        /*001a*/ 	.short	0x005a
        /*001c*/ 	.short	0x0082
	.zero		2


//--------------------- .nv.info                  --------------------------
	.section	.nv.info,"",@"SHT_CUDA_INFO"
	.align	4


	//----- nvinfo : EIATTR_REGCOUNT
	.align		4
        /*0000*/ 	.byte	0x04, 0x2f
        /*0002*/ 	.short	(.L_12 - .L_11)
	.align		4
.L_11:
        /*0004*/ 	.word	index@(_ZN7cutlass13device_kernelINS_4conv6kernel13ConvUniversalINS1_16ConvProblemShapeILNS1_8OperatorE0ELi3EEENS1_10collective14CollectiveConvINS1_46MainloopSm90TmaGmmaWarpSpecializedImplicitGemmILS5_0ELi7ELi3EN4cute5tupleIJNSA_1CILi1EEESD_SD_EEENS1_36KernelImplicitTmaWarpSpecializedSm90ELi1EEENSB_IJNSC_ILi64EEESH_NSB_IJSH_EEEEEENS_10tfloat32_tESK_NSA_8TiledMMAINSA_8MMA_AtomIJNSA_4SM904GMMA29MMA_64x64x8_F32TF32TF32_SS_TNILNSO_7ScaleInE1ELSQ_1EEEEEENSA_6LayoutISE_NSB_IJNSC_ILi0EEESU_SU_EEEEENSB_IJNSA_10UnderscoreESX_SX_EEEEENS7_6detail26Sm90ImplicitGemmTileTraitsINSA_20SM90_TMA_LOAD_IM2COLENSA_14ComposedLayoutINSA_7SwizzleILi3ELi4ELi3EEENSA_18smem_ptr_flag_bitsILi32EEENST_INSB_IJNSB_IJNSC_ILi8EEES18_EEENSB_IJNSC_ILi32EEENSC_ILi2EEEEEENSB_IJSD_NSC_ILi7EEEEEEEEENSB_IJNSB_IJS1A_NSC_ILi512EEEEEENSB_IJSD_NSC_ILi256EEEEEENSB_IJSU_NSC_ILi4096EEEEEEEEEEEEEvEENS11_INSA_13SM90_TMA_LOADES1O_vEEEENS_8epilogue10collective6detail29Sm90TmaWarpSpecializedAdapterINS1U_15DefaultEpilogueISK_NSB_IJNSB_IJllllEEESD_SU_EEES1Z_NS1T_6thread17LinearCombinationISK_Li1EffLNS20_9ScaleType4KindE0ELNS_15FloatRoundStyleE2ESK_EENS_4gemm15EpilogueDefaultEEEEEvvEEEEvNT_6ParamsE)
        /*0008*/ 	.word	0x0000003a


	//----- nvinfo : EIATTR_FRAME_SIZE
	.align		4
.L_12:
        /*000c*/ 	.byte	0x04, 0x11
        /*000e*/ 	.short	(.L_14 - .L_13)
	.align		4
.L_13:
        /*0010*/ 	.word	index@(_ZN7cutlass13device_kernelINS_4conv6kernel13ConvUniversalINS1_16ConvProblemShapeILNS1_8OperatorE0ELi3EEENS1_10collective14CollectiveConvINS1_46MainloopSm90TmaGmmaWarpSpecializedImplicitGemmILS5_0ELi7ELi3EN4cute5tupleIJNSA_1CILi1EEESD_SD_EEENS1_36KernelImplicitTmaWarpSpecializedSm90ELi1EEENSB_IJNSC_ILi64EEESH_NSB_IJSH_EEEEEENS_10tfloat32_tESK_NSA_8TiledMMAINSA_8MMA_AtomIJNSA_4SM904GMMA29MMA_64x64x8_F32TF32TF32_SS_TNILNSO_7ScaleInE1ELSQ_1EEEEEENSA_6LayoutISE_NSB_IJNSC_ILi0EEESU_SU_EEEEENSB_IJNSA_10UnderscoreESX_SX_EEEEENS7_6detail26Sm90ImplicitGemmTileTraitsINSA_20SM90_TMA_LOAD_IM2COLENSA_14ComposedLayoutINSA_7SwizzleILi3ELi4ELi3EEENSA_18smem_ptr_flag_bitsILi32EEENST_INSB_IJNSB_IJNSC_ILi8EEES18_EEENSB_IJNSC_ILi32EEENSC_ILi2EEEEEENSB_IJSD_NSC_ILi7EEEEEEEEENSB_IJNSB_IJS1A_NSC_ILi512EEEEEENSB_IJSD_NSC_ILi256EEEEEENSB_IJSU_NSC_ILi4096EEEEEEEEEEEEEvEENS11_INSA_13SM90_TMA_LOADES1O_vEEEENS_8epilogue10collective6detail29Sm90TmaWarpSpecializedAdapterINS1U_15DefaultEpilogueISK_NSB_IJNSB_IJllllEEESD_SU_EEES1Z_NS1T_6thread17LinearCombinationISK_Li1EffLNS20_9ScaleType4KindE0ELNS_15FloatRoundStyleE2ESK_EENS_4gemm15EpilogueDefaultEEEEEvvEEEEvNT_6ParamsE)
        /*0014*/ 	.word	0x00000000


	//----- nvinfo : EIATTR_MIN_STACK_SIZE
	.align		4
.L_14:
        /*0018*/ 	.byte	0x04, 0x12
        /*001a*/ 	.short	(.L_16 - .L_15)
	.align		4
.L_15:
        /*001c*/ 	.word	index@(_ZN7cutlass13device_kernelINS_4conv6kernel13ConvUniversalINS1_16ConvProblemShapeILNS1_8OperatorE0ELi3EEENS1_10collective14CollectiveConvINS1_46MainloopSm90TmaGmmaWarpSpecializedImplicitGemmILS5_0ELi7ELi3EN4cute5tupleIJNSA_1CILi1EEESD_SD_EEENS1_36KernelImplicitTmaWarpSpecializedSm90ELi1EEENSB_IJNSC_ILi64EEESH_NSB_IJSH_EEEEEENS_10tfloat32_tESK_NSA_8TiledMMAINSA_8MMA_AtomIJNSA_4SM904GMMA29MMA_64x64x8_F32TF32TF32_SS_TNILNSO_7ScaleInE1ELSQ_1EEEEEENSA_6LayoutISE_NSB_IJNSC_ILi0EEESU_SU_EEEEENSB_IJNSA_10UnderscoreESX_SX_EEEEENS7_6detail26Sm90ImplicitGemmTileTraitsINSA_20SM90_TMA_LOAD_IM2COLENSA_14ComposedLayoutINSA_7SwizzleILi3ELi4ELi3EEENSA_18smem_ptr_flag_bitsILi32EEENST_INSB_IJNSB_IJNSC_ILi8EEES18_EEENSB_IJNSC_ILi32EEENSC_ILi2EEEEEENSB_IJSD_NSC_ILi7EEEEEEEEENSB_IJNSB_IJS1A_NSC_ILi512EEEEEENSB_IJSD_NSC_ILi256EEEEEENSB_IJSU_NSC_ILi4096EEEEEEEEEEEEEvEENS11_INSA_13SM90_TMA_LOADES1O_vEEEENS_8epilogue10collective6detail29Sm90TmaWarpSpecializedAdapterINS1U_15DefaultEpilogueISK_NSB_IJNSB_IJllllEEESD_SU_EEES1Z_NS1T_6thread17LinearCombinationISK_Li1EffLNS20_9ScaleType4KindE0ELNS_15FloatRoundStyleE2ESK_EENS_4gemm15EpilogueDefaultEEEEEvvEEEEvNT_6ParamsE)
        /*0020*/ 	.word	0x00000000
.L_16:


//--------------------- .nv.compat                --------------------------
	.section	.nv.compat,"",@"SHT_CUDA_COMPAT_INFO"
	.align	4
        /*0000*/ 	.byte	0x02, 0x09, 0x01, 0x00, 0x02, 0x02, 0x04, 0x00, 0x02, 0x05, 0x05, 0x00, 0x03, 0x07, 0x01, 0x01
        /*0010*/ 	.byte	0x02, 0x03, 0x01, 0x00, 0x02, 0x06, 0x01, 0x00, 0x04, 0x0b, 0x08, 0x00, 0x00, 0x00, 0x00, 0x00
        /*0020*/ 	.byte	0x00, 0x00, 0x00, 0x00


//--------------------- .nv.info._ZN7cutlass13device_kernelINS_4conv6kernel13ConvUniversalINS1_16ConvProblemShapeILNS1_8OperatorE0ELi3EEENS1_10collective14CollectiveConvINS1_46MainloopSm90TmaGmmaWarpSpecializedImplicitGemmILS5_0ELi7ELi3EN4cute5tupleIJNSA_1CILi1EEESD_SD_EEENS1_36KernelImplicitTmaWarpSpecializedSm90ELi1EEENSB_IJNSC_ILi64EEESH_NSB_IJSH_EEEEEENS_10tfloat32_tESK_NSA_8TiledMMAINSA_8MMA_AtomIJNSA_4SM904GMMA29MMA_64x64x8_F32TF32TF32_SS_TNILNSO_7ScaleInE1ELSQ_1EEEEEENSA_6LayoutISE_NSB_IJNSC_ILi0EEESU_SU_EEEEENSB_IJNSA_10UnderscoreESX_SX_EEEEENS7_6detail26Sm90ImplicitGemmTileTraitsINSA_20SM90_TMA_LOAD_IM2COLENSA_14ComposedLayoutINSA_7SwizzleILi3ELi4ELi3EEENSA_18smem_ptr_flag_bitsILi32EEENST_INSB_IJNSB_IJNSC_ILi8EEES18_EEENSB_IJNSC_ILi32EEENSC_ILi2EEEEEENSB_IJSD_NSC_ILi7EEEEEEEEENSB_IJNSB_IJS1A_NSC_ILi512EEEEEENSB_IJSD_NSC_ILi256EEEEEENSB_IJSU_NSC_ILi4096EEEEEEEEEEEEEvEENS11_INSA_13SM90_TMA_LOADES1O_vEEEENS_8epilogue10collective6detail29Sm90TmaWarpSpecializedAdapterINS1U_15DefaultEpilogueISK_NSB_IJNSB_IJllllEEESD_SU_EEES1Z_NS1T_6thread17LinearCombinationISK_Li1EffLNS20_9ScaleType4KindE0ELNS_15FloatRoundStyleE2ESK_EENS_4gemm15EpilogueDefaultEEEEEvvEEEEvNT_6ParamsE --------------------------
	.section	.nv.info._ZN7cutlass13device_kernelINS_4conv6kernel13ConvUniversalINS1_16ConvProblemShapeILNS1_8OperatorE0ELi3EEENS1_10collective14CollectiveConvINS1_46MainloopSm90TmaGmmaWarpSpecializedImplicitGemmILS5_0ELi7ELi3EN4cute5tupleIJNSA_1CILi1EEESD_SD_EEENS1_36KernelImplicitTmaWarpSpecializedSm90ELi1EEENSB_IJNSC_ILi64EEESH_NSB_IJSH_EEEEEENS_10tfloat32_tESK_NSA_8TiledMMAINSA_8MMA_AtomIJNSA_4SM904GMMA29MMA_64x64x8_F32TF32TF32_SS_TNILNSO_7ScaleInE1ELSQ_1EEEEEENSA_6LayoutISE_NSB_IJNSC_ILi0EEESU_SU_EEEEENSB_IJNSA_10UnderscoreESX_SX_EEEEENS7_6detail26Sm90ImplicitGemmTileTraitsINSA_20SM90_TMA_LOAD_IM2COLENSA_14ComposedLayoutINSA_7SwizzleILi3ELi4ELi3EEENSA_18smem_ptr_flag_bitsILi32EEENST_INSB_IJNSB_IJNSC_ILi8EEES18_EEENSB_IJNSC_ILi32EEENSC_ILi2EEEEEENSB_IJSD_NSC_ILi7EEEEEEEEENSB_IJNSB_IJS1A_NSC_ILi512EEEEEENSB_IJSD_NSC_ILi256EEEEEENSB_IJSU_NSC_ILi4096EEEEEEEEEEEEEvEENS11_INSA_13SM90_TMA_LOADES1O_vEEEENS_8epilogue10collective6detail29Sm90TmaWarpSpecializedAdapterINS1U_15DefaultEpilogueISK_NSB_IJNSB_IJllllEEESD_SU_EEES1Z_NS1T_6thread17LinearCombinationISK_Li1EffLNS20_9ScaleType4KindE0ELNS_15FloatRoundStyleE2ESK_EENS_4gemm15EpilogueDefaultEEEEEvvEEEEvNT_6ParamsE,"",@"SHT_CUDA_INFO"
	.sectionflags	@""
	.align	4


	//----- nvinfo : EIATTR_CUDA_API_VERSION
	.align		4
        /*0000*/ 	.byte	0x04, 0x37
        /*0002*/ 	.short	(.L_18 - .L_17)
.L_17:
        /*0004*/ 	.word	0x00000082


	//----- nvinfo : EIATTR_KPARAM_INFO
	.align		4
.L_18:
        /*0008*/ 	.byte	0x04, 0x17
        /*000a*/ 	.short	(.L_20 - .L_19)
.L_19:
        /*000c*/ 	.word	0x00000000
        /*0010*/ 	.short	0x0000
        /*0012*/ 	.short	0x0070
        /*0014*/ 	.byte	0x00, 0xf0, 0x01, 0x10


	//----- nvinfo : EIATTR_SPARSE_MMA_MASK
	.align		4
.L_20:
        /*0018*/ 	.byte	0x03, 0x50
        /*001a*/ 	.short	0x0000


	//----- nvinfo : EIATTR_MAXREG_COUNT
	.align		4
        /*001c*/ 	.byte	0x03, 0x1b
        /*001e*/ 	.short	0x00ff


	//----- nvinfo : EIATTR_NUM_BARRIERS
	.align		4
        /*0020*/ 	.byte	0x02, 0x4c
        /*0022*/ 	.byte	0x01
	.zero		1


	//----- nvinfo : EIATTR_MERCURY_ISA_VERSION
	.align		4
        /*0024*/ 	.byte	0x03, 0x5f
        /*0026*/ 	.short	0x0101


	//----- nvinfo : EIATTR_COOP_GROUP_MASK_REGIDS
	.align		4
        /*0028*/ 	.byte	0x04, 0x29
        /*002a*/ 	.short	(.L_22 - .L_21)


	//   ....[0]....
.L_21:
        /*002c*/ 	.word	0xffffffff


	//   ....[1]....
        /*0030*/ 	.word	0xffffffff


	//   ....[2]....
        /*0034*/ 	.word	0xffffffff


	//----- nvinfo : EIATTR_COOP_GROUP_INSTR_OFFSETS
	.align		4
.L_22:
        /*0038*/ 	.byte	0x04, 0x28
        /*003a*/ 	.short	(.L_24 - .L_23)


	//   ....[0]....
.L_23:
        /*003c*/ 	.word	0x00000060


	//   ....[1]....
        /*0040*/ 	.word	0x00000070


	//   ....[2]....
        /*0044*/ 	.word	0x00000130


	//----- nvinfo : EIATTR_MBARRIER_INSTR_OFFSETS
	.align		4
.L_24:
        /*0048*/ 	.byte	0x04, 0x39
        /*004a*/ 	.short	(.L_26 - .L_25)


	//   ....[0]....
.L_25:
        /*004c*/ 	.word	0x00000250
        /*0050*/ 	.word	0x000000ff
        /*0054*/ 	.word	0x00038000
        /*0058*/ 	.short	0x0100
        /*005a*/ 	.byte	0x08
	.zero		1


	//   ....[1]....
        /*005c*/ 	.word	0x00000260
        /*0060*/ 	.word	0x000000ff
        /*0064*/ 	.word	0x00038038
        /*0068*/ 	.short	0x0100
        /*006a*/ 	.byte	0x08
	.zero		1


	//   ....[2]....
        /*006c*/ 	.word	0x00000270
        /*0070*/ 	.word	0x000000ff
        /*0074*/ 	.word	0x00038008
        /*0078*/ 	.short	0x0100
        /*007a*/ 	.byte	0x08
	.zero		1


	//   ....[3]....
        /*007c*/ 	.word	0x00000280
        /*0080*/ 	.word	0x000000ff
        /*0084*/ 	.word	0x00038040
        /*0088*/ 	.short	0x0100
        /*008a*/ 	.byte	0x08
	.zero		1


	//   ....[4]....
        /*008c*/ 	.word	0x00000290
        /*0090*/ 	.word	0x000000ff
        /*0094*/ 	.word	0x00038010
        /*0098*/ 	.short	0x0100
        /*009a*/ 	.byte	0x08
	.zero		1


	//   ....[5]....
        /*009c*/ 	.word	0x000002a0
        /*00a0*/ 	.word	0x000000ff
        /*00a4*/ 	.word	0x00038048
        /*00a8*/ 	.short	0x0100
        /*00aa*/ 	.byte	0x08
	.zero		1


	//   ....[6]....
        /*00ac*/ 	.word	0x000002b0
        /*00b0*/ 	.word	0x000000ff
        /*00b4*/ 	.word	0x00038018
        /*00b8*/ 	.short	0x0100
        /*00ba*/ 	.byte	0x08
	.zero		1


	//   ....[7]....
        /*00bc*/ 	.word	0x000002c0
        /*00c0*/ 	.word	0x000000ff
        /*00c4*/ 	.word	0x00038050
        /*00c8*/ 	.short	0x0100
        /*00ca*/ 	.byte	0x08
	.zero		1


	//   ....[8]....
        /*00cc*/ 	.word	0x000002d0
        /*00d0*/ 	.word	0x000000ff
        /*00d4*/ 	.word	0x00038020
        /*00d8*/ 	.short	0x0100
        /*00da*/ 	.byte	0x08
	.zero		1


	//   ....[9]....
        /*00dc*/ 	.word	0x000002e0
        /*00e0*/ 	.word	0x000000ff
        /*00e4*/ 	.word	0x00038058
        /*00e8*/ 	.short	0x0100
        /*00ea*/ 	.byte	0x08
	.zero		1


	//   ....[10]....
        /*00ec*/ 	.word	0x000002f0
        /*00f0*/ 	.word	0x000000ff
        /*00f4*/ 	.word	0x00038028
        /*00f8*/ 	.short	0x0100
        /*00fa*/ 	.byte	0x08
	.zero		1


	//   ....[11]....
        /*00fc*/ 	.word	0x00000300
        /*0100*/ 	.word	0x000000ff
        /*0104*/ 	.word	0x00038060
        /*0108*/ 	.short	0x0100
        /*010a*/ 	.byte	0x08
	.zero		1


	//   ....[12]....
        /*010c*/ 	.word	0x00000310
        /*0110*/ 	.word	0x000000ff
        /*0114*/ 	.word	0x00038030
        /*0118*/ 	.short	0x0100
        /*011a*/ 	.byte	0x08
	.zero		1


	//   ....[13]....
        /*011c*/ 	.word	0x00000320
        /*0120*/ 	.word	0x000000ff
        /*0124*/ 	.word	0x00038068
        /*0128*/ 	.short	0x0100
        /*012a*/ 	.byte	0x08
	.zero		1


	//   ....[14]....
        /*012c*/ 	.word	0x00000910
        /*0130*/ 	.word	0x00000006
        /*0134*/ 	.word	0x00038000
        /*0138*/ 	.short	0x010a
        /*013a*/ 	.byte	0x3f
	.zero		1


	//   ....[15]....
        /*013c*/ 	.word	0x00000df0
        /*0140*/ 	.word	0x00000006
        /*0144*/ 	.word	0x00038000
        /*0148*/ 	.short	0x010a
        /*014a*/ 	.byte	0x3f
	.zero		1


	//   ....[16]....
        /*014c*/ 	.word	0x00001150
        /*0150*/ 	.word	0x000000ff
        /*0154*/ 	.word	0x00000000
        /*0158*/ 	.short	0x0101
        /*015a*/ 	.byte	0x09
	.zero		1


	//   ....[17]....
        /*015c*/ 	.word	0x00001360
        /*0160*/ 	.word	0x00000004
        /*0164*/ 	.word	0x00000000
        /*0168*/ 	.short	0x0101
        /*016a*/ 	.byte	0x3f
	.zero		1


	//   ....[18]....
        /*016c*/ 	.word	0x00003e20
        /*0170*/ 	.word	0x00000007
        /*0174*/ 	.word	0x00038038
        /*0178*/ 	.short	0x010a
        /*017a*/ 	.byte	0x3f
	.zero		1


	//   ....[19]....
        /*017c*/ 	.word	0x000069c0
        /*0180*/ 	.word	0x00000002
        /*0184*/ 	.word	0x00000000
        /*0188*/ 	.short	0x010a
        /*018a*/ 	.byte	0x3f
	.zero		1


	//   ....[20]....
        /*018c*/ 	.word	0x00006a70
        /*0190*/ 	.word	0x00000000
        /*0194*/ 	.word	0x00000000
        /*0198*/ 	.short	0x010a
        /*019a*/ 	.byte	0x3f
	.zero		1


	//   ....[21]....
        /*019c*/ 	.word	0x00006b20
        /*01a0*/ 	.word	0x00000000
        /*01a4*/ 	.word	0x00000000
        /*01a8*/ 	.short	0x010a
        /*01aa*/ 	.byte	0x3f
	.zero		1


	//   ....[22]....
        /*01ac*/ 	.word	0x00006bd0
        /*01b0*/ 	.word	0x00000000
        /*01b4*/ 	.word	0x00000000
        /*01b8*/ 	.short	0x010a
        /*01ba*/ 	.byte	0x3f
	.zero		1


	//   ....[23]....
        /*01bc*/ 	.word	0x00006c80
        /*01c0*/ 	.word	0x00000000
        /*01c4*/ 	.word	0x00000000
        /*01c8*/ 	.short	0x010a
        /*01ca*/ 	.byte	0x3f
	.zero		1


	//   ....[24]....
        /*01cc*/ 	.word	0x00006d30
        /*01d0*/ 	.word	0x00000000
        /*01d4*/ 	.word	0x00000000
        /*01d8*/ 	.short	0x010a
        /*01da*/ 	.byte	0x3f
	.zero		1


	//   ....[25]....
        /*01dc*/ 	.word	0x00006de0
        /*01e0*/ 	.word	0x00000004
        /*01e4*/ 	.word	0x00000000
        /*01e8*/ 	.short	0x010a
        /*01ea*/ 	.byte	0x3f
	.zero		1


	//----- nvinfo : EIATTR_NUM_MBARRIERS
	.align		4
.L_26:
        /*01ec*/ 	.byte	0x03, 0x38
        /*01ee*/ 	.short	0x000e


	//----- nvinfo : EIATTR_EXIT_INSTR_OFFSETS
	.align		4
        /*01f0*/ 	.byte	0x04, 0x1c
        /*01f2*/ 	.short	(.L_28 - .L_27)


	//   ....[0]....
.L_27:
        /*01f4*/ 	.word	0x00000740


	//   ....[1]....
        /*01f8*/ 	.word	0x000014b0


	//   ....[2]....
        /*01fc*/ 	.word	0x00002fb0


	//   ....[3]....
        /*0200*/ 	.word	0x00002fe0


	//   ....[4]....
        /*0204*/ 	.word	0x00003b50


	//   ....[5]....
        /*0208*/ 	.word	0x00003b80


	//   ....[6]....
        /*020c*/ 	.word	0x00003ba0


	//   ....[7]....
        /*0210*/ 	.word	0x000068c0


	//   ....[8]....
        /*0214*/ 	.word	0x00006e10


	//----- nvinfo : EIATTR_MAX_THREADS
	.align		4
.L_28:
        /*0218*/ 	.byte	0x04, 0x05
        /*021a*/ 	.short	(.L_30 - .L_29)
.L_29:
        /*021c*/ 	.word	0x00000100
        /*0220*/ 	.word	0x00000001
        /*0224*/ 	.word	0x00000001


	//----- nvinfo : EIATTR_CRS_STACK_SIZE
	.align		4
.L_30:
        /*0228*/ 	.byte	0x04, 0x1e
        /*022a*/ 	.short	(.L_32 - .L_31)
.L_31:
        /*022c*/ 	.word	0x00000000


	//----- nvinfo : EIATTR_CBANK_PARAM_SIZE
	.align		4
.L_32:
        /*0230*/ 	.byte	0x03, 0x19
        /*0232*/ 	.short	0x0470


	//----- nvinfo : EIATTR_PARAM_CBANK
	.align		4
        /*0234*/ 	.byte	0x04, 0x0a
        /*0236*/ 	.short	(.L_34 - .L_33)
	.align		4
.L_33:
        /*0238*/ 	.word	index@(.nv.constant0._ZN7cutlass13device_kernelINS_4conv6kernel13ConvUniversalINS1_16ConvProblemShapeILNS1_8OperatorE0ELi3EEENS1_10collective14CollectiveConvINS1_46MainloopSm90TmaGmmaWarpSpecializedImplicitGemmILS5_0ELi7ELi3EN4cute5tupleIJNSA_1CILi1EEESD_SD_EEENS1_36KernelImplicitTmaWarpSpecializedSm90ELi1EEENSB_IJNSC_ILi64EEESH_NSB_IJSH_EEEEEENS_10tfloat32_tESK_NSA_8TiledMMAINSA_8MMA_AtomIJNSA_4SM904GMMA29MMA_64x64x8_F32TF32TF32_SS_TNILNSO_7ScaleInE1ELSQ_1EEEEEENSA_6LayoutISE_NSB_IJNSC_ILi0EEESU_SU_EEEEENSB_IJNSA_10UnderscoreESX_SX_EEEEENS7_6detail26Sm90ImplicitGemmTileTraitsINSA_20SM90_TMA_LOAD_IM2COLENSA_14ComposedLayoutINSA_7SwizzleILi3ELi4ELi3EEENSA_18smem_ptr_flag_bitsILi32EEENST_INSB_IJNSB_IJNSC_ILi8EEES18_EEENSB_IJNSC_ILi32EEENSC_ILi2EEEEEENSB_IJSD_NSC_ILi7EEEEEEEEENSB_IJNSB_IJS1A_NSC_ILi512EEEEEENSB_IJSD_NSC_ILi256EEEEEENSB_IJSU_NSC_ILi4096EEEEEEEEEEEEEvEENS11_INSA_13SM90_TMA_LOADES1O_vEEEENS_8epilogue10collective6detail29Sm90TmaWarpSpecializedAdapterINS1U_15DefaultEpilogueISK_NSB_IJNSB_IJllllEEESD_SU_EEES1Z_NS1T_6thread17LinearCombinationISK_Li1EffLNS20_9ScaleType4KindE0ELNS_15FloatRoundStyleE2ESK_EENS_4gemm15EpilogueDefaultEEEEEvvEEEEvNT_6ParamsE)
        /*023c*/ 	.short	0x0210
        /*023e*/ 	.short	0x0470


	//----- nvinfo : EIATTR_SW_WAR
	.align		4
.L_34:
        /*0240*/ 	.byte	0x04, 0x36
        /*0242*/ 	.short	(.L_36 - .L_35)
.L_35:
        /*0244*/ 	.word	0x00000008
.L_36:


//--------------------- .nv.callgraph             --------------------------
	.section	.nv.callgraph,"",@"SHT_CUDA_CALLGRAPH"
	.align	4
	.sectionentsize	8
	.align		4
        /*0000*/ 	.word	0x00000000
	.align		4
        /*0004*/ 	.word	0xffffffff
	.align		4
        /*0008*/ 	.word	0x00000000
	.align		4
        /*000c*/ 	.word	0xfffffffe
	.align		4
        /*0010*/ 	.word	0x00000000
	.align		4
        /*0014*/ 	.word	0xfffffffd
	.align		4
        /*0018*/ 	.word	0x00000000
	.align		4
        /*001c*/ 	.word	0xfffffffc


//--------------------- .nv.constant4             --------------------------
	.section	.nv.constant4,"a",@progbits
	.align	8
	.align		8
.nv.constant4:
        /*0000*/ 	.dword	_ZN39_INTERNAL_645c0f9a_4_k_cu_fda5d4b4_29684cuda3std3__45__cpo5beginE
	.align		8
        /*0008*/ 	.dword	_ZN39_INTERNAL_645c0f9a_4_k_cu_fda5d4b4_29684cuda3std3__45__cpo3endE
	.align		8
        /*0010*/ 	.dword	_ZN39_INTERNAL_645c0f9a_4_k_cu_fda5d4b4_29684cuda3std3__45__cpo6cbeginE
	.align		8
        /*0018*/ 	.dword	_ZN39_INTERNAL_645c0f9a_4_k_cu_fda5d4b4_29684cuda3std3__45__cpo4cendE
	.align		8
        /*0020*/ 	.dword	_ZN39_INTERNAL_645c0f9a_4_k_cu_fda5d4b4_29684cuda3std3__441_GLOBAL__N__645c0f9a_4_k_cu_fda5d4b4_29686ignoreE
	.align		8
        /*0028*/ 	.dword	_ZN39_INTERNAL_645c0f9a_4_k_cu_fda5d4b4_29684cuda3std3__419piecewise_constructE
	.align		8
        /*0030*/ 	.dword	_ZN39_INTERNAL_645c0f9a_4_k_cu_fda5d4b4_29684cuda3std3__48in_placeE
	.align		8
        /*0038*/ 	.dword	_ZN39_INTERNAL_645c0f9a_4_k_cu_fda5d4b4_29684cuda3std6ranges3__45__cpo4swapE
	.align		8
        /*0040*/ 	.dword	_ZN39_INTERNAL_645c0f9a_4_k_cu_fda5d4b4_29684cuda3std6ranges3__45__cpo9iter_moveE
	.align		8
        /*0048*/ 	.dword	_ZN39_INTERNAL_645c0f9a_4_k_cu_fda5d4b4_29684cute7productE
	.align		8
        /*0050*/ 	.dword	_ZN39_INTERNAL_645c0f9a_4_k_cu_fda5d4b4_29684cute1_E


//--------------------- .text._ZN7cutlass13device_kernelINS_4conv6kernel13ConvUniversalINS1_16ConvProblemShapeILNS1_8OperatorE0ELi3EEENS1_10collective14CollectiveConvINS1_46MainloopSm90TmaGmmaWarpSpecializedImplicitGemmILS5_0ELi7ELi3EN4cute5tupleIJNSA_1CILi1EEESD_SD_EEENS1_36KernelImplicitTmaWarpSpecializedSm90ELi1EEENSB_IJNSC_ILi64EEESH_NSB_IJSH_EEEEEENS_10tfloat32_tESK_NSA_8TiledMMAINSA_8MMA_AtomIJNSA_4SM904GMMA29MMA_64x64x8_F32TF32TF32_SS_TNILNSO_7ScaleInE1ELSQ_1EEEEEENSA_6LayoutISE_NSB_IJNSC_ILi0EEESU_SU_EEEEENSB_IJNSA_10UnderscoreESX_SX_EEEEENS7_6detail26Sm90ImplicitGemmTileTraitsINSA_20SM90_TMA_LOAD_IM2COLENSA_14ComposedLayoutINSA_7SwizzleILi3ELi4ELi3EEENSA_18smem_ptr_flag_bitsILi32EEENST_INSB_IJNSB_IJNSC_ILi8EEES18_EEENSB_IJNSC_ILi32EEENSC_ILi2EEEEEENSB_IJSD_NSC_ILi7EEEEEEEEENSB_IJNSB_IJS1A_NSC_ILi512EEEEEENSB_IJSD_NSC_ILi256EEEEEENSB_IJSU_NSC_ILi4096EEEEEEEEEEEEEvEENS11_INSA_13SM90_TMA_LOADES1O_vEEEENS_8epilogue10collective6detail29Sm90TmaWarpSpecializedAdapterINS1U_15DefaultEpilogueISK_NSB_IJNSB_IJllllEEESD_SU_EEES1Z_NS1T_6thread17LinearCombinationISK_Li1EffLNS20_9ScaleType4KindE0ELNS_15FloatRoundStyleE2ESK_EENS_4gemm15EpilogueDefaultEEEEEvvEEEEvNT_6ParamsE --------------------------
	.section	.text._ZN7cutlass13device_kernelINS_4conv6kernel13ConvUniversalINS1_16ConvProblemShapeILNS1_8OperatorE0ELi3EEENS1_10collective14CollectiveConvINS1_46MainloopSm90TmaGmmaWarpSpecializedImplicitGemmILS5_0ELi7ELi3EN4cute5tupleIJNSA_1CILi1EEESD_SD_EEENS1_36KernelImplicitTmaWarpSpecializedSm90ELi1EEENSB_IJNSC_ILi64EEESH_NSB_IJSH_EEEEEENS_10tfloat32_tESK_NSA_8TiledMMAINSA_8MMA_AtomIJNSA_4SM904GMMA29MMA_64x64x8_F32TF32TF32_SS_TNILNSO_7ScaleInE1ELSQ_1EEEEEENSA_6LayoutISE_NSB_IJNSC_ILi0EEESU_SU_EEEEENSB_IJNSA_10UnderscoreESX_SX_EEEEENS7_6detail26Sm90ImplicitGemmTileTraitsINSA_20SM90_TMA_LOAD_IM2COLENSA_14ComposedLayoutINSA_7SwizzleILi3ELi4ELi3EEENSA_18smem_ptr_flag_bitsILi32EEENST_INSB_IJNSB_IJNSC_ILi8EEES18_EEENSB_IJNSC_ILi32EEENSC_ILi2EEEEEENSB_IJSD_NSC_ILi7EEEEEEEEENSB_IJNSB_IJS1A_NSC_ILi512EEEEEENSB_IJSD_NSC_ILi256EEEEEENSB_IJSU_NSC_ILi4096EEEEEEEEEEEEEvEENS11_INSA_13SM90_TMA_LOADES1O_vEEEENS_8epilogue10collective6detail29Sm90TmaWarpSpecializedAdapterINS1U_15DefaultEpilogueISK_NSB_IJNSB_IJllllEEESD_SU_EEES1Z_NS1T_6thread17LinearCombinationISK_Li1EffLNS20_9ScaleType4KindE0ELNS_15FloatRoundStyleE2ESK_EENS_4gemm15EpilogueDefaultEEEEEvvEEEEvNT_6ParamsE,"ax",@progbits
	.align	128
.text._ZN7cutlass13device_kernelINS_4conv6kernel13ConvUniversalINS1_16ConvProblemShapeILNS1_8OperatorE0ELi3EEENS1_10collective14CollectiveConvINS1_46MainloopSm90TmaGmmaWarpSpecializedImplicitGemmILS5_0ELi7ELi3EN4cute5tupleIJNSA_1CILi1EEESD_SD_EEENS1_36KernelImplicitTmaWarpSpecializedSm90ELi1EEENSB_IJNSC_ILi64EEESH_NSB_IJSH_EEEEEENS_10tfloat32_tESK_NSA_8TiledMMAINSA_8MMA_AtomIJNSA_4SM904GMMA29MMA_64x64x8_F32TF32TF32_SS_TNILNSO_7ScaleInE1ELSQ_1EEEEEENSA_6LayoutISE_NSB_IJNSC_ILi0EEESU_SU_EEEEENSB_IJNSA_10UnderscoreESX_SX_EEEEENS7_6detail26Sm90ImplicitGemmTileTraitsINSA_20SM90_TMA_LOAD_IM2COLENSA_14ComposedLayoutINSA_7SwizzleILi3ELi4ELi3EEENSA_18smem_ptr_flag_bitsILi32EEENST_INSB_IJNSB_IJNSC_ILi8EEES18_EEENSB_IJNSC_ILi32EEENSC_ILi2EEEEEENSB_IJSD_NSC_ILi7EEEEEEEEENSB_IJNSB_IJS1A_NSC_ILi512EEEEEENSB_IJSD_NSC_ILi256EEEEEENSB_IJSU_NSC_ILi4096EEEEEEEEEEEEEvEENS11_INSA_13SM90_TMA_LOADES1O_vEEEENS_8epilogue10collective6detail29Sm90TmaWarpSpecializedAdapterINS1U_15DefaultEpilogueISK_NSB_IJNSB_IJllllEEESD_SU_EEES1Z_NS1T_6thread17LinearCombinationISK_Li1EffLNS20_9ScaleType4KindE0ELNS_15FloatRoundStyleE2ESK_EENS_4gemm15EpilogueDefaultEEEEEvvEEEEvNT_6ParamsE:
        .type           _ZN7cutlass13device_kernelINS_4conv6kernel13ConvUniversalINS1_16ConvProblemShapeILNS1_8OperatorE0ELi3EEENS1_10collective14CollectiveConvINS1_46MainloopSm90TmaGmmaWarpSpecializedImplicitGemmILS5_0ELi7ELi3EN4cute5tupleIJNSA_1CILi1EEESD_SD_EEENS1_36KernelImplicitTmaWarpSpecializedSm90ELi1EEENSB_IJNSC_ILi64EEESH_NSB_IJSH_EEEEEENS_10tfloat32_tESK_NSA_8TiledMMAINSA_8MMA_AtomIJNSA_4SM904GMMA29MMA_64x64x8_F32TF32TF32_SS_TNILNSO_7ScaleInE1ELSQ_1EEEEEENSA_6LayoutISE_NSB_IJNSC_ILi0EEESU_SU_EEEEENSB_IJNSA_10UnderscoreESX_SX_EEEEENS7_6detail26Sm90ImplicitGemmTileTraitsINSA_20SM90_TMA_LOAD_IM2COLENSA_14ComposedLayoutINSA_7SwizzleILi3ELi4ELi3EEENSA_18smem_ptr_flag_bitsILi32EEENST_INSB_IJNSB_IJNSC_ILi8EEES18_EEENSB_IJNSC_ILi32EEENSC_ILi2EEEEEENSB_IJSD_NSC_ILi7EEEEEEEEENSB_IJNSB_IJS1A_NSC_ILi512EEEEEENSB_IJSD_NSC_ILi256EEEEEENSB_IJSU_NSC_ILi4096EEEEEEEEEEEEEvEENS11_INSA_13SM90_TMA_LOADES1O_vEEEENS_8epilogue10collective6detail29Sm90TmaWarpSpecializedAdapterINS1U_15DefaultEpilogueISK_NSB_IJNSB_IJllllEEESD_SU_EEES1Z_NS1T_6thread17LinearCombinationISK_Li1EffLNS20_9ScaleType4KindE0ELNS_15FloatRoundStyleE2ESK_EENS_4gemm15EpilogueDefaultEEEEEvvEEEEvNT_6ParamsE,@function
        .size           _ZN7cutlass13device_kernelINS_4conv6kernel13ConvUniversalINS1_16ConvProblemShapeILNS1_8OperatorE0ELi3EEENS1_10collective14CollectiveConvINS1_46MainloopSm90TmaGmmaWarpSpecializedImplicitGemmILS5_0ELi7ELi3EN4cute5tupleIJNSA_1CILi1EEESD_SD_EEENS1_36KernelImplicitTmaWarpSpecializedSm90ELi1EEENSB_IJNSC_ILi64EEESH_NSB_IJSH_EEEEEENS_10tfloat32_tESK_NSA_8TiledMMAINSA_8MMA_AtomIJNSA_4SM904GMMA29MMA_64x64x8_F32TF32TF32_SS_TNILNSO_7ScaleInE1ELSQ_1EEEEEENSA_6LayoutISE_NSB_IJNSC_ILi0EEESU_SU_EEEEENSB_IJNSA_10UnderscoreESX_SX_EEEEENS7_6detail26Sm90ImplicitGemmTileTraitsINSA_20SM90_TMA_LOAD_IM2COLENSA_14ComposedLayoutINSA_7SwizzleILi3ELi4ELi3EEENSA_18smem_ptr_flag_bitsILi32EEENST_INSB_IJNSB_IJNSC_ILi8EEES18_EEENSB_IJNSC_ILi32EEENSC_ILi2EEEEEENSB_IJSD_NSC_ILi7EEEEEEEEENSB_IJNSB_IJS1A_NSC_ILi512EEEEEENSB_IJSD_NSC_ILi256EEEEEENSB_IJSU_NSC_ILi4096EEEEEEEEEEEEEvEENS11_INSA_13SM90_TMA_LOADES1O_vEEEENS_8epilogue10collective6detail29Sm90TmaWarpSpecializedAdapterINS1U_15DefaultEpilogueISK_NSB_IJNSB_IJllllEEESD_SU_EEES1Z_NS1T_6thread17LinearCombinationISK_Li1EffLNS20_9ScaleType4KindE0ELNS_15FloatRoundStyleE2ESK_EENS_4gemm15EpilogueDefaultEEEEEvvEEEEvNT_6ParamsE,(.L_x_98 - _ZN7cutlass13device_kernelINS_4conv6kernel13ConvUniversalINS1_16ConvProblemShapeILNS1_8OperatorE0ELi3EEENS1_10collective14CollectiveConvINS1_46MainloopSm90TmaGmmaWarpSpecializedImplicitGemmILS5_0ELi7ELi3EN4cute5tupleIJNSA_1CILi1EEESD_SD_EEENS1_36KernelImplicitTmaWarpSpecializedSm90ELi1EEENSB_IJNSC_ILi64EEESH_NSB_IJSH_EEEEEENS_10tfloat32_tESK_NSA_8TiledMMAINSA_8MMA_AtomIJNSA_4SM904GMMA29MMA_64x64x8_F32TF32TF32_SS_TNILNSO_7ScaleInE1ELSQ_1EEEEEENSA_6LayoutISE_NSB_IJNSC_ILi0EEESU_SU_EEEEENSB_IJNSA_10UnderscoreESX_SX_EEEEENS7_6detail26Sm90ImplicitGemmTileTraitsINSA_20SM90_TMA_LOAD_IM2COLENSA_14ComposedLayoutINSA_7SwizzleILi3ELi4ELi3EEENSA_18smem_ptr_flag_bitsILi32EEENST_INSB_IJNSB_IJNSC_ILi8EEES18_EEENSB_IJNSC_ILi32EEENSC_ILi2EEEEEENSB_IJSD_NSC_ILi7EEEEEEEEENSB_IJNSB_IJS1A_NSC_ILi512EEEEEENSB_IJSD_NSC_ILi256EEEEEENSB_IJSU_NSC_ILi4096EEEEEEEEEEEEEvEENS11_INSA_13SM90_TMA_LOADES1O_vEEEENS_8epilogue10collective6detail29Sm90TmaWarpSpecializedAdapterINS1U_15DefaultEpilogueISK_NSB_IJNSB_IJllllEEESD_SU_EEES1Z_NS1T_6thread17LinearCombinationISK_Li1EffLNS20_9ScaleType4KindE0ELNS_15FloatRoundStyleE2ESK_EENS_4gemm15EpilogueDefaultEEEEEvvEEEEvNT_6ParamsE)
        .other          _ZN7cutlass13device_kernelINS_4conv6kernel13ConvUniversalINS1_16ConvProblemShapeILNS1_8OperatorE0ELi3EEENS1_10collective14CollectiveConvINS1_46MainloopSm90TmaGmmaWarpSpecializedImplicitGemmILS5_0ELi7ELi3EN4cute5tupleIJNSA_1CILi1EEESD_SD_EEENS1_36KernelImplicitTmaWarpSpecializedSm90ELi1EEENSB_IJNSC_ILi64EEESH_NSB_IJSH_EEEEEENS_10tfloat32_tESK_NSA_8TiledMMAINSA_8MMA_AtomIJNSA_4SM904GMMA29MMA_64x64x8_F32TF32TF32_SS_TNILNSO_7ScaleInE1ELSQ_1EEEEEENSA_6LayoutISE_NSB_IJNSC_ILi0EEESU_SU_EEEEENSB_IJNSA_10UnderscoreESX_SX_EEEEENS7_6detail26Sm90ImplicitGemmTileTraitsINSA_20SM90_TMA_LOAD_IM2COLENSA_14ComposedLayoutINSA_7SwizzleILi3ELi4ELi3EEENSA_18smem_ptr_flag_bitsILi32EEENST_INSB_IJNSB_IJNSC_ILi8EEES18_EEENSB_IJNSC_ILi32EEENSC_ILi2EEEEEENSB_IJSD_NSC_ILi7EEEEEEEEENSB_IJNSB_IJS1A_NSC_ILi512EEEEEENSB_IJSD_NSC_ILi256EEEEEENSB_IJSU_NSC_ILi4096EEEEEEEEEEEEEvEENS11_INSA_13SM90_TMA_LOADES1O_vEEEENS_8epilogue10collective6detail29Sm90TmaWarpSpecializedAdapterINS1U_15DefaultEpilogueISK_NSB_IJNSB_IJllllEEESD_SU_EEES1Z_NS1T_6thread17LinearCombinationISK_Li1EffLNS20_9ScaleType4KindE0ELNS_15FloatRoundStyleE2ESK_EENS_4gemm15EpilogueDefaultEEEEEvvEEEEvNT_6ParamsE,@"STO_CUDA_ENTRY STV_DEFAULT"
_ZN7cutlass13device_kernelINS_4conv6kernel13ConvUniversalINS1_16ConvProblemShapeILNS1_8OperatorE0ELi3EEENS1_10collective14CollectiveConvINS1_46MainloopSm90TmaGmmaWarpSpecializedImplicitGemmILS5_0ELi7ELi3EN4cute5tupleIJNSA_1CILi1EEESD_SD_EEENS1_36KernelImplicitTmaWarpSpecializedSm90ELi1EEENSB_IJNSC_ILi64EEESH_NSB_IJSH_EEEEEENS_10tfloat32_tESK_NSA_8TiledMMAINSA_8MMA_AtomIJNSA_4SM904GMMA29MMA_64x64x8_F32TF32TF32_SS_TNILNSO_7ScaleInE1ELSQ_1EEEEEENSA_6LayoutISE_NSB_IJNSC_ILi0EEESU_SU_EEEEENSB_IJNSA_10UnderscoreESX_SX_EEEEENS7_6detail26Sm90ImplicitGemmTileTraitsINSA_20SM90_TMA_LOAD_IM2COLENSA_14ComposedLayoutINSA_7SwizzleILi3ELi4ELi3EEENSA_18smem_ptr_flag_bitsILi32EEENST_INSB_IJNSB_IJNSC_ILi8EEES18_EEENSB_IJNSC_ILi32EEENSC_ILi2EEEEEENSB_IJSD_NSC_ILi7EEEEEEEEENSB_IJNSB_IJS1A_NSC_ILi512EEEEEENSB_IJSD_NSC_ILi256EEEEEENSB_IJSU_NSC_ILi4096EEEEEEEEEEEEEvEENS11_INSA_13SM90_TMA_LOADES1O_vEEEENS_8epilogue10collective6detail29Sm90TmaWarpSpecializedAdapterINS1U_15DefaultEpilogueISK_NSB_IJNSB_IJllllEEESD_SU_EEES1Z_NS1T_6thread17LinearCombinationISK_Li1EffLNS20_9ScaleType4KindE0ELNS_15FloatRoundStyleE2ESK_EENS_4gemm15EpilogueDefaultEEEEEvvEEEEvNT_6ParamsE:
[----:B------:R-:W-:Y:S01]  /*0000*/  LDC R1, c[0x0][0x28] ;  /* 0x00000a00ff017b82 */ /* 0x000fe20000000800 */
[----:B------:R-:W0:Y:S01]  /*0010*/  S2R R8, SR_TID.X ;  /* 0x0000000000087919 */ /* 0x000e220000002100 */
[----:B------:R-:W-:Y:S01]  /*0020*/  ELECT P0, URZ, PT ;  /* 0x00000000003f782f */ /* 0x000fe20003800000 */
[----:B------:R-:W-:Y:S01]  /*0030*/  BSSY B0, `(.L_x_0) ;  /* 0x000000f000007945 */ /* 0x000fe20003800000 */
[--C-:B0-----:R-:W-:Y:S02]  /*0040*/  SHF.R.U32.HI R0, RZ, 0x5, R8.reuse ;  /* 0x00000005ff007819 */ /* 0x101fe40000011608 */
[----:B------:R-:W-:-:S03]  /*0050*/  SHF.R.U32.HI R3, RZ, 0x7, R8 ;  /* 0x00000007ff037819 */ /* 0x000fc60000011608 */
[----:B------:R-:W0:Y:S04]  /*0060*/  SHFL.IDX PT, R2, R0, RZ, 0x1f ;  /* 0x00001fff00027589 */ /* 0x000e2800000e0000 */
[----:B------:R1:W2:Y:S01]  /*0070*/  SHFL.IDX PT, R7, R3, RZ, 0x1f ;  /* 0x00001fff03077589 */ /* 0x0002a200000e0000 */
[----:B0-----:R-:W-:-:S13]  /*0080*/  ISETP.NE.OR P0, PT, R2, RZ, !P0 ;  /* 0x000000ff0200720c */ /* 0x001fda0004705670 */
[----:B-12---:R-:W-:Y:S05]  /*0090*/  @P0 BRA `(.L_x_1) ;  /* 0x0000000000200947 */ /* 0x006fea0003800000 */
[----:B------:R-:W-:Y:S02]  /*00a0*/  ULDC.64 UR4, c[0x0][0x198] ;  /* 0x0000660000047ab9 */ /* 0x000fe40000000a00 */
[----:B------:R-:W-:Y:S02]  /*00b0*/  UIADD3 UR6, UP0, UR4, 0xf0, URZ ;  /* 0x000000f004067890 */ /* 0x000fe4000ff1e03f */
[----:B------:R-:W-:Y:S02]  /*00c0*/  UIADD3 UR4, UP1, UR4, 0x270, URZ ;  /* 0x0000027004047890 */ /* 0x000fe4000ff3e03f */
[----:B------:R-:W-:Y:S02]  /*00d0*/  UIADD3.X UR7, URZ, UR5, URZ, UP0, !UPT ;  /* 0x000000053f077290 */ /* 0x000fe400087fe43f */
[----:B------:R-:W-:-:S07]  /*00e0*/  UIADD3.X UR5, URZ, UR5, URZ, UP1, !UPT ;  /* 0x000000053f057290 */ /* 0x000fce0008ffe43f */
[----:B------:R0:W-:Y:S02]  /*00f0*/  UTMACCTL.PF [UR6] ;  /* 0x00000000060079b9 */ /* 0x0001e40008040000 */
[----:B------:R0:W-:Y:S02]  /*0100*/  UTMACCTL.PF [UR4] ;  /* 0x00000000040079b9 */ /* 0x0001e40008040000 */
[----:B0-----:R-:W-:Y:S01]  /*0110*/  NOP ;  /* 0x0000000000007918 */ /* 0x001fe20000000000 */
.L_x_1:
[----:B------:R-:W-:Y:S05]  /*0120*/  BSYNC B0 ;  /* 0x0000000000007941 */ /* 0x000fea0003800000 */
.L_x_0:
[----:B------:R-:W0:Y:S01]  /*0130*/  SHFL.IDX PT, R0, R0, RZ, 0x1f ;  /* 0x00001fff00007589 */ /* 0x000e2200000e0000 */
[----:B------:R-:W-:-:S04]  /*0140*/  SHF.R.S32.HI R3, RZ, 0x1f, R2 ;  /* 0x0000001fff037819 */ /* 0x000fc80000011402 */
[----:B------:R-:W-:Y:S02]  /*0150*/  LEA.HI R3, R3, R2, RZ, 0x2 ;  /* 0x0000000203037211 */ /* 0x000fe400078f10ff */
[----:B0-----:R-:W-:-:S13]  /*0160*/  ISETP.NE.AND P0, PT, R0, RZ, PT ;  /* 0x000000ff0000720c */ /* 0x001fda0003f05270 */
[----:B------:R-:W-:Y:S05]  /*0170*/  @P0 BRA `(.L_x_2) ;  /* 0x0000000000700947 */ /* 0x000fea0003800000 */
[----:B------:R-:W0:Y:S01]  /*0180*/  S2UR UR8, SR_CgaCtaId ;  /* 0x00000000000879c3 */ /* 0x000e220000008800 */
[----:B------:R-:W-:Y:S01]  /*0190*/  UMOV UR4, 0x400 ;  /* 0x0000040000047882 */ /* 0x000fe20000000000 */
[----:B------:R-:W-:Y:S01]  /*01a0*/  UMOV UR5, 0x1 ;  /* 0x0000000100057882 */ /* 0x000fe20000000000 */
[----:B------:R-:W-:Y:S01]  /*01b0*/  UMOV UR6, 0x80 ;  /* 0x0000008000067882 */ /* 0x000fe20000000000 */
[----:B------:R-:W-:Y:S01]  /*01c0*/  ELECT P0, URZ, PT ;  /* 0x00000000003f782f */ /* 0x000fe20003800000 */
[----:B------:R-:W-:-:S04]  /*01d0*/  UIADD3 UR6, -UR6, 0x100000, URZ ;  /* 0x0010000006067890 */ /* 0x000fc8000fffe13f */
[----:B------:R-:W-:Y:S02]  /*01e0*/  USHF.L.U32 UR7, UR6, 0xb, URZ ;  /* 0x0000000b06077899 */ /* 0x000fe4000800063f */
[----:B------:R-:W-:Y:S02]  /*01f0*/  USHF.L.U32 UR6, UR6, 0x1, URZ ;  /* 0x0000000106067899 */ /* 0x000fe4000800063f */
[----:B0-----:R-:W-:Y:S02]  /*0200*/  ULEA UR8, UR8, UR4, 0x18 ;  /* 0x0000000408087291 */ /* 0x001fe4000f8ec03f */
[----:B------:R-:W-:-:S04]  /*0210*/  UIADD3 UR4, -UR5, 0x100000, URZ ;  /* 0x0010000005047890 */ /* 0x000fc8000fffe13f */
[----:B------:R-:W-:Y:S02]  /*0220*/  USHF.L.U32 UR5, UR4, 0xb, URZ ;  /* 0x0000000b04057899 */ /* 0x000fe4000800063f */
[----:B------:R-:W-:Y:S01]  /*0230*/  USHF.L.U32 UR4, UR4, 0x1, URZ ;  /* 0x0000000104047899 */ /* 0x000fe2000800063f */
[----:B------:R-:W0:Y:S11]  /*0240*/  FENCE.VIEW.ASYNC.S ;  /* 0x00000000000073c6 */ /* 0x000e360000000000 */
[----:B0-----:R0:W1:Y:S01]  /*0250*/  SYNCS.EXCH.64 URZ, [UR8+0x38000], UR4 ;  /* 0x03800004083f75b2 */ /* 0x0010620008000100 */
[----:B------:R0:W2:Y:S01]  /*0260*/  SYNCS.EXCH.64 URZ, [UR8+0x38038], UR6 ;  /* 0x03803806083f75b2 */ /* 0x0000a20008000100 */
[----:B------:R0:W3:Y:S01]  /*0270*/  SYNCS.EXCH.64 URZ, [UR8+0x38008], UR4 ;  /* 0x03800804083f75b2 */ /* 0x0000e20008000100 */
[----:B------:R0:W4:Y:S01]  /*0280*/  SYNCS.EXCH.64 URZ, [UR8+0x38040], UR6 ;  /* 0x03804006083f75b2 */ /* 0x0001220008000100 */
[----:B------:R0:W0:Y:S01]  /*0290*/  SYNCS.EXCH.64 URZ, [UR8+0x38010], UR4 ;  /* 0x03801004083f75b2 */ /* 0x0000220008000100 */
        /* <DEDUP_REMOVED lines=9> */
[----:B------:R-:W-:Y:S01]  /*0330*/  NOP ;  /* 0x0000000000007918 */ /* 0x000fe20000000000 */
.L_x_2:
[----:B0-----:R-:W-:Y:S01]  /*0340*/  ULDC.64 UR4, c[0x0][0x618] ;  /* 0x0001860000047ab9 */ /* 0x001fe20000000a00 */
[----:B------:R-:W-:Y:S01]  /*0350*/  LOP3.LUT R3, R3, 0xfffffffc, RZ, 0xc0, !PT ;  /* 0xfffffffc03037812 */ /* 0x000fe200078ec0ff */
[----:B------:R-:W-:Y:S01]  /*0360*/  NOP ;  /* 0x0000000000007918 */ /* 0x000fe20000000000 */
[----:B------:R-:W-:Y:S01]  /*0370*/  ISETP.NE.U32.AND P0, PT, RZ, UR4, PT ;  /* 0x00000004ff007c0c */ /* 0x000fe2000bf05070 */
[----:B------:R-:W-:Y:S01]  /*0380*/  NOP ;  /* 0x0000000000007918 */ /* 0x000fe20000000000 */
[----:B-1234-:R-:W-:Y:S01]  /*0390*/  BAR.SYNC.DEFER_BLOCKING 0x0 ;  /* 0x0000000000007b1d */ /* 0x01efe20000010000 */
[----:B------:R-:W-:Y:S01]  /*03a0*/  IMAD.IADD R6, R2, 0x1, -R3 ;  /* 0x0000000102067824 */ /* 0x000fe200078e0a03 */
[----:B------:R-:W-:Y:S02]  /*03b0*/  ISETP.NE.AND.EX P0, PT, RZ, UR5, PT, P0 ;  /* 0x00000005ff007c0c */ /* 0x000fe4000bf05300 */
[C---:B------:R-:W-:Y:S02]  /*03c0*/  ISETP.NE.AND P2, PT, R7.reuse, 0x1, PT ;  /* 0x000000010700780c */ /* 0x040fe40003f45270 */
[----:B------:R-:W-:Y:S01]  /*03d0*/  LOP3.LUT P1, RZ, R7, R6, RZ, 0xfc, !PT ;  /* 0x0000000607ff7212 */ /* 0x000fe2000782fcff */
[----:B------:R-:W-:-:S03]  /*03e0*/  ULDC.64 UR10, c[0x0][0x208] ;  /* 0x00008200000a7ab9 */ /* 0x000fc60000000a00 */
[----:B------:R-:W-:-:S04]  /*03f0*/  SEL R3, RZ, 0x1, P1 ;  /* 0x00000001ff037807 */ /* 0x000fc80000800000 */
[----:B------:R-:W-:Y:S01]  /*0400*/  SEL R3, R3, 0x2, P2 ;  /* 0x0000000203037807 */ /* 0x000fe20001000000 */
[----:B------:R-:W-:Y:S06]  /*0410*/  @!P0 BRA `(.L_x_3) ;  /* 0x00000000001c8947 */ /* 0x000fec0003800000 */
[----:B------:R-:W0:Y:S02]  /*0420*/  LDC.64 R4, c[0x0][0x618] ;  /* 0x00018600ff047b82 */ /* 0x000e240000000a00 */
[----:B0-----:R-:W2:Y:S02]  /*0430*/  LDG.E.64 R4, desc[UR10][R4.64] ;  /* 0x0000000a04047981 */ /* 0x001ea4000c1e1b00 */
[----:B--2---:R-:W-:-:S04]  /*0440*/  ISETP.NE.U32.AND P0, PT, R4, RZ, PT ;  /* 0x000000ff0400720c */ /* 0x004fc80003f05070 */
[----:B------:R-:W-:-:S13]  /*0450*/  ISETP.NE.AND.EX P0, PT, R5, RZ, PT, P0 ;  /* 0x000000ff0500720c */ /* 0x000fda0003f05300 */
[----:B------:R-:W-:Y:S05]  /*0460*/  @!P0 BRA `(.L_x_3) ;  /* 0x0000000000088947 */ /* 0x000fea0003800000 */
[----:B------:R2:W5:Y:S01]  /*0470*/  LD.E R0, desc[UR10][R4.64] ;  /* 0x0000000a04007980 */ /* 0x000562000c101900 */
[----:B------:R-:W-:Y:S05]  /*0480*/  BRA `(.L_x_4) ;  /* 0x0000000000207947 */ /* 0x000fea0003800000 */
.L_x_3:
[----:B------:R-:W-:Y:S02]  /*0490*/  ULDC.64 UR4, c[0x0][0x608] ;  /* 0x0001820000047ab9 */ /* 0x000fe40000000a00 */
[----:B------:R-:W-:-:S04]  /*04a0*/  ISETP.NE.U32.AND P0, PT, RZ, UR4, PT ;  /* 0x00000004ff007c0c */ /* 0x000fc8000bf05070 */
[----:B------:R-:W-:-:S13]  /*04b0*/  ISETP.NE.AND.EX P0, PT, RZ, UR5, PT, P0 ;  /* 0x00000005ff007c0c */ /* 0x000fda000bf05300 */
[----:B------:R-:W-:Y:S05]  /*04c0*/  @!P0 BRA `(.L_x_5) ;  /* 0x00000000000c8947 */ /* 0x000fea0003800000 */
[----:B------:R-:W0:Y:S02]  /*04d0*/  LDC.64 R4, c[0x0][0x608] ;  /* 0x00018200ff047b82 */ /* 0x000e240000000a00 */
[----:B0-----:R1:W5:Y:S01]  /*04e0*/  LDG.E R0, desc[UR10][R4.64] ;  /* 0x0000000a04007981 */ /* 0x001362000c1e1900 */
[----:B------:R-:W-:Y:S05]  /*04f0*/  BRA `(.L_x_4) ;  /* 0x0000000000047947 */ /* 0x000fea0003800000 */
.L_x_5:
[----:B------:R-:W0:Y:S02]  /*0500*/  LDC R0, c[0x0][0x600] ;  /* 0x00018000ff007b82 */ /* 0x000e240000000800 */
.L_x_4:
[----:B------:R-:W-:Y:S02]  /*0510*/  ULDC.64 UR4, c[0x0][0x620] ;  /* 0x0001880000047ab9 */ /* 0x000fe40000000a00 */
[----:B------:R-:W-:-:S04]  /*0520*/  ISETP.NE.U32.AND P0, PT, RZ, UR4, PT ;  /* 0x00000004ff007c0c */ /* 0x000fc8000bf05070 */
[----:B------:R-:W-:-:S13]  /*0530*/  ISETP.NE.AND.EX P0, PT, RZ, UR5, PT, P0 ;  /* 0x00000005ff007c0c */ /* 0x000fda000bf05300 */
[----:B------:R-:W-:Y:S05]  /*0540*/  @!P0 BRA `(.L_x_6) ;  /* 0x00000000001c8947 */ /* 0x000fea0003800000 */
[----:B-12---:R-:W1:Y:S02]  /*0550*/  LDC.64 R4, c[0x0][0x620] ;  /* 0x00018800ff047b82 */ /* 0x006e640000000a00 */
[----:B-1----:R-:W2:Y:S02]  /*0560*/  LDG.E.64 R4, desc[UR10][R4.64] ;  /* 0x0000000a04047981 */ /* 0x002ea4000c1e1b00 */
[----:B--2---:R-:W-:-:S04]  /*0570*/  ISETP.NE.U32.AND P0, PT, R4, RZ, PT ;  /* 0x000000ff0400720c */ /* 0x004fc80003f05070 */
[----:B------:R-:W-:-:S13]  /*0580*/  ISETP.NE.AND.EX P0, PT, R5, RZ, PT, P0 ;  /* 0x000000ff0500720c */ /* 0x000fda0003f05300 */
[----:B------:R-:W-:Y:S05]  /*0590*/  @!P0 BRA `(.L_x_6) ;  /* 0x0000000000088947 */ /* 0x000fea0003800000 */
[----:B------:R1:W5:Y:S01]  /*05a0*/  LD.E R2, desc[UR10][R4.64] ;  /* 0x0000000a04027980 */ /* 0x000362000c101900 */
[----:B------:R-:W-:Y:S05]  /*05b0*/  BRA `(.L_x_7) ;  /* 0x0000000000207947 */ /* 0x000fea0003800000 */
.L_x_6:
[----:B------:R-:W-:Y:S02]  /*05c0*/  ULDC.64 UR4, c[0x0][0x610] ;  /* 0x0001840000047ab9 */ /* 0x000fe40000000a00 */
[----:B------:R-:W-:-:S04]  /*05d0*/  ISETP.NE.U32.AND P0, PT, RZ, UR4, PT ;  /* 0x00000004ff007c0c */ /* 0x000fc8000bf05070 */
[----:B------:R-:W-:-:S13]  /*05e0*/  ISETP.NE.AND.EX P0, PT, RZ, UR5, PT, P0 ;  /* 0x00000005ff007c0c */ /* 0x000fda000bf05300 */
[----:B------:R-:W-:Y:S05]  /*05f0*/  @!P0 BRA `(.L_x_8) ;  /* 0x00000000000c8947 */ /* 0x000fea0003800000 */
[----:B-12---:R-:W1:Y:S02]  /*0600*/  LDC.64 R4, c[0x0][0x610] ;  /* 0x00018400ff047b82 */ /* 0x006e640000000a00 */
[----:B-1----:R4:W5:Y:S01]  /*0610*/  LDG.E R2, desc[UR10][R4.64] ;  /* 0x0000000a04027981 */ /* 0x002962000c1e1900 */
[----:B------:R-:W-:Y:S05]  /*0620*/  BRA `(.L_x_7) ;  /* 0x0000000000047947 */ /* 0x000fea0003800000 */
.L_x_8:
[----:B------:R-:W3:Y:S02]  /*0630*/  LDC R2, c[0x0][0x604] ;  /* 0x00018100ff027b82 */ /* 0x000ee40000000800 */
.L_x_7:
[----:B-12-4-:R-:W1:Y:S01]  /*0640*/  LDC R4, c[0x0][0x3e8] ;  /* 0x0000fa00ff047b82 */ /* 0x016e620000000800 */
[----:B------:R-:W-:Y:S01]  /*0650*/  ULDC UR4, c[0x0][0x3dc] ;  /* 0x0000f70000047ab9 */ /* 0x000fe20000000800 */
[----:B------:R-:W2:Y:S01]  /*0660*/  S2R R5, SR_CTAID.X ;  /* 0x0000000000057919 */ /* 0x000ea20000002500 */
[----:B------:R-:W-:Y:S01]  /*0670*/  UIADD3 UR4, UR4, 0x3f, URZ ;  /* 0x0000003f04047890 */ /* 0x000fe2000fffe03f */
[----:B------:R-:W-:Y:S01]  /*0680*/  ISETP.NE.AND P0, PT, R7, RZ, PT ;  /* 0x000000ff0700720c */ /* 0x000fe20003f05270 */
[----:B------:R-:W-:Y:S01]  /*0690*/  ULDC.64 UR6, c[0x0][0x3e0] ;  /* 0x0000f80000067ab9 */ /* 0x000fe20000000a00 */
[----:B------:R-:W4:Y:S01]  /*06a0*/  S2R R9, SR_CTAID.Y ;  /* 0x0000000000097919 */ /* 0x000f220000002600 */
[----:B------:R-:W-:Y:S02]  /*06b0*/  USHF.R.S32.HI UR5, URZ, 0x1f, UR4 ;  /* 0x0000001f3f057899 */ /* 0x000fe40008011404 */
[----:B------:R-:W-:Y:S02]  /*06c0*/  UIMAD UR6, UR7, UR6, URZ ;  /* 0x00000006070672a4 */ /* 0x000fe4000f8e023f */
[----:B------:R-:W-:-:S04]  /*06d0*/  ULEA.HI UR5, UR5, UR4, URZ, 0x6 ;  /* 0x0000000405057291 */ /* 0x000fc8000f8f303f */
[----:B------:R-:W-:-:S06]  /*06e0*/  USHF.R.S32.HI UR8, URZ, 0x6, UR5 ;  /* 0x000000063f087899 */ /* 0x000fcc0008011405 */
[----:B------:R-:W-:Y:S02]  /*06f0*/  IMAD.U32 R16, RZ, RZ, UR8 ;  /* 0x00000008ff107e24 */ /* 0x000fe4000f8e00ff */
[----:B-1----:R-:W-:-:S04]  /*0700*/  IMAD R4, R4, UR6, RZ ;  /* 0x0000000604047c24 */ /* 0x002fc8000f8e02ff */
[----:B------:R-:W-:Y:S01]  /*0710*/  IMAD R4, R4, UR8, RZ ;  /* 0x0000000804047c24 */ /* 0x000fe2000f8e02ff */
[----:B--2-4-:R-:W-:Y:S06]  /*0720*/  @!P0 BRA `(.L_x_9) ;  /* 0x0000003400188947 */ /* 0x014fec0003800000 */
[----:B------:R-:W-:-:S13]  /*0730*/  ISETP.NE.AND P0, PT, R7, 0x1, PT ;  /* 0x000000010700780c */ /* 0x000fda0003f05270 */
[----:B------:R-:W-:Y:S05]  /*0740*/  @P0 EXIT ;  /* 0x000000000000094d */ /* 0x000fea0003800000 */
[----:B------:R-:W-:Y:S01]  /*0750*/  ISETP.GE.AND P0, PT, R4, 0x1, PT ;  /* 0x000000010400780c */ /* 0x000fe20003f06270 */
[----:B------:R-:W-:Y:S01]  /*0760*/  UMOV UR5, URZ ;  /* 0x0000003f00057c82 */ /* 0x000fe20008000000 */
[----:B------:R-:W-:Y:S02]  /*0770*/  CS2R R54, SRZ ;  /* 0x0000000000367805 */ /* 0x000fe4000001ff00 */
[----:B------:R-:W-:Y:S02]  /*0780*/  CS2R R24, SRZ ;  /* 0x0000000000187805 */ /* 0x000fe4000001ff00 */
[----:B------:R-:W-:Y:S02]  /*0790*/  CS2R R26, SRZ ;  /* 0x00000000001a7805 */ /* 0x000fe4000001ff00 */
[----:B------:R-:W-:Y:S02]  /*07a0*/  CS2R R28, SRZ ;  /* 0x00000000001c7805 */ /* 0x000fe4000001ff00 */
[----:B------:R-:W-:-:S02]  /*07b0*/  CS2R R30, SRZ ;  /* 0x00000000001e7805 */ /* 0x000fc4000001ff00 */
[----:B------:R-:W-:Y:S02]  /*07c0*/  CS2R R32, SRZ ;  /* 0x0000000000207805 */ /* 0x000fe4000001ff00 */
        /* <DEDUP_REMOVED lines=9> */
[----:B------:R-:W-:Y:S01]  /*0860*/  CS2R R52, SRZ ;  /* 0x0000000000347805 */ /* 0x000fe2000001ff00 */
[----:B------:R-:W-:Y:S06]  /*0870*/  @!P0 BRA `(.L_x_10) ;  /* 0x0000000000f88947 */ /* 0x000fec0003800000 */
[----:B------:R-:W-:-:S04]  /*0880*/  LOP3.LUT R5, R3, 0x1, RZ, 0xfc, !PT ;  /* 0x0000000103057812 */ /* 0x000fc800078efcff */
[----:B------:R-:W-:-:S13]  /*0890*/  ISETP.NE.AND P1, PT, R5, 0x3, PT ;  /* 0x000000030500780c */ /* 0x000fda0003f25270 */
[----:B------:R-:W-:Y:S05]  /*08a0*/  @!P1 BRA `(.L_x_11) ;  /* 0x0000000000049947 */ /* 0x000fea0003800000 */
[----:B------:R-:W-:Y:S01]  /*08b0*/  BPT.TRAP 0x1 ;  /* 0x000000040000795c */ /* 0x000fe20000300000 */
.L_x_11:
[----:B------:R-:W1:Y:S01]  /*08c0*/  S2UR UR5, SR_CgaCtaId ;  /* 0x00000000000579c3 */ /* 0x000e620000008800 */
[----:B------:R-:W-:Y:S01]  /*08d0*/  SHF.L.U32 R5, RZ, 0x1f, RZ ;  /* 0x0000001fff057819 */ /* 0x000fe200000006ff */
[----:B------:R-:W-:Y:S02]  /*08e0*/  UMOV UR4, 0x400 ;  /* 0x0000040000047882 */ /* 0x000fe40000000000 */
[----:B-1----:R-:W-:-:S12]  /*08f0*/  ULEA UR4, UR5, UR4, 0x18 ;  /* 0x0000000405047291 */ /* 0x002fd8000f8ec03f */
.L_x_12:
[----:B-1----:R-:W-:-:S04]  /*0900*/  IMAD.U32 R6, RZ, RZ, UR4 ;  /* 0x00000004ff067e24 */ /* 0x002fc8000f8e00ff */
[----:B------:R1:W2:Y:S03]  /*0910*/  SYNCS.PHASECHK.TRANS64.TRYWAIT P1, [R6+URZ+0x38000], R5 ;  /* 0x03800005060075a7 */ /* 0x0002a6000802017f */
[----:B--2---:R-:W-:Y:S05]  /*0920*/  @!P1 NANOSLEEP.SYNCS 0x989680 ;  /* 0x009896800000995d */ /* 0x004fea0003900000 */
[----:B------:R-:W2:Y:S02]  /*0930*/  @!P1 SYNCS.PHASECHK.TRANS64 P1, [R6+URZ+0x38000], R5 ;  /* 0x03800005060095a7 */ /* 0x000ea4000802007f */
[----:B--2---:R-:W-:Y:S05]  /*0940*/  @!P1 BRA `(.L_x_12) ;  /* 0xfffffffc00ec9947 */ /* 0x004fea000383ffff */
[----:B------:R-:W-:Y:S01]  /*0950*/  UIADD3 UR5, UR4, 0x1c000, URZ ;  /* 0x0001c00004057890 */ /* 0x000fe2000fffe03f */
[----:B------:R-:W-:Y:S01]  /*0960*/  WARPGROUP.ARRIVE ;  /* 0x00000000000079c5 */ /* 0x000fe20000000000 */
[----:B------:R-:W-:Y:S02]  /*0970*/  USHF.R.U32.HI UR4, URZ, 0x4, UR4 ;  /* 0x000000043f047899 */ /* 0x000fe40008011604 */
[----:B------:R-:W-:Y:S02]  /*0980*/  USHF.R.U32.HI UR5, URZ, 0x4, UR5 ;  /* 0x000000043f057899 */ /* 0x000fe40008011605 */
[----:B------:R-:W-:Y:S02]  /*0990*/  ULOP3.LUT UR4, UR4, 0x3fff, URZ, 0xc0, !UPT ;  /* 0x00003fff04047892 */ /* 0x000fe4000f8ec03f */
[----:B------:R-:W-:Y:S02]  /*09a0*/  ULOP3.LUT UR5, UR5, 0x3fff, URZ, 0xc0, !UPT ;  /* 0x00003fff05057892 */ /* 0x000fe4000f8ec03f */
[----:B------:R-:W-:-:S02]  /*09b0*/  ULOP3.LUT UR9, UR4, 0x10000, URZ, 0xfc, !UPT ;  /* 0x0001000004097892 */ /* 0x000fc4000f8efc3f */
[----:B------:R-:W-:Y:S01]  /*09c0*/  ULOP3.LUT UR8, UR5, 0x10000, URZ, 0xfc, !UPT ;  /* 0x0001000005087892 */ /* 0x000fe2000f8efc3f */
[----:B------:R-:W-:Y:S02]  /*09d0*/  UMOV UR7, 0x40000080 ;  /* 0x4000008000077882 */ /* 0x000fe40000000000 */
[----:B------:R-:W-:Y:S02]  /*09e0*/  UMOV UR5, 0x40000080 ;  /* 0x4000008000057882 */ /* 0x000fe40000000000 */
[----:B------:R-:W-:Y:S02]  /*09f0*/  UMOV UR4, UR9 ;  /* 0x0000000900047c82 */ /* 0x000fe40008000000 */
[----:B------:R-:W-:Y:S02]  /*0a00*/  UMOV UR6, UR8 ;  /* 0x0000000800067c82 */ /* 0x000fe40008000000 */
[----:B------:R-:W-:Y:S01]  /*0a10*/  HGMMA.64x64x8.F32.TF32 R24, gdesc[UR4], RZ, !UPT ;  /* 0x04e00000041879f0 */ /* 0x000fe2000c7028ff */
[----:B------:R-:W-:-:S02]  /*0a20*/  UIADD3 UR4, UR9, 0x2, URZ ;  /* 0x0000000209047890 */ /* 0x000fc4000fffe03f */
[----:B------:R-:W-:Y:S01]  /*0a30*/  UIADD3 UR6, UR8, 0x2, URZ ;  /* 0x0000000208067890 */ /* 0x000fe2000fffe03f */
[----:B------:R-:W-:Y:S01]  /*0a40*/  UMOV UR5, 0x40000080 ;  /* 0x4000008000057882 */ /* 0x000fe20000000000 */
[----:B------:R-:W-:-:S07]  /*0a50*/  UMOV UR7, 0x40000080 ;  /* 0x4000008000077882 */ /* 0x000fce0000000000 */
[----:B------:R-:W-:Y:S01]  /*0a60*/  HGMMA.64x64x8.F32.TF32 R24, gdesc[UR4], R24 ;  /* 0x04e00000041879f0 */ /* 0x000fe20008702818 */
[----:B------:R-:W-:Y:S02]  /*0a70*/  UIADD3 UR4, UR9, 0x4, URZ ;  /* 0x0000000409047890 */ /* 0x000fe4000fffe03f */
        /* <DEDUP_REMOVED lines=28> */
[----:B------:R-:W-:Y:S01]  /*0c40*/  HGMMA.64x64x8.F32.TF32 R24, gdesc[UR4], R24, gsb0 ;  /* 0x04e00000041879f0 */ /* 0x000fe20008002818 */
[----:B------:R-:W-:-:S05]  /*0c50*/  UMOV UR5, 0x1 ;  /* 0x0000000100057882 */ /* 0x000fca0000000000 */
.L_x_10:
[----:B-1----:R-:W-:-:S05]  /*0c60*/  VIMNMX R5, R4, 0x1, PT ;  /* 0x0000000104057848 */ /* 0x002fca0003fe0100 */
[----:B------:R-:W-:-:S05]  /*0c70*/  IMAD.IADD R7, R4, 0x1, -R5 ;  /* 0x0000000104077824 */ /* 0x000fca00078e0a05 */
[----:B------:R-:W-:-:S13]  /*0c80*/  ISETP.GE.AND P1, PT, R7, 0x1, PT ;  /* 0x000000010700780c */ /* 0x000fda0003f26270 */
[----:B------:R-:W-:Y:S05]  /*0c90*/  @!P1 BRA `(.L_x_13) ;  /* 0x0000000400689947 */ /* 0x000fea0003800000 */
[----:B------:R-:W1:Y:S01]  /*0ca0*/  S2UR UR4, SR_CgaCtaId ;  /* 0x00000000000479c3 */ /* 0x000e620000008800 */
[----:B------:R-:W-:Y:S01]  /*0cb0*/  UMOV UR6, 0x400 ;  /* 0x0000040000067882 */ /* 0x000fe20000000000 */
[----:B------:R-:W-:Y:S01]  /*0cc0*/  LOP3.LUT R9, R3, 0x1, RZ, 0xfc, !PT ;  /* 0x0000000103097812 */ /* 0x000fe200078efcff */
[----:B------:R-:W-:Y:S01]  /*0cd0*/  IMAD.MOV.U32 R8, RZ, RZ, RZ ;  /* 0x000000ffff087224 */ /* 0x000fe200078e00ff */
[----:B------:R-:W-:Y:S01]  /*0ce0*/  UISETP.NE.U32.AND UP0, UPT, UR5, URZ, UPT ;  /* 0x0000003f0500728c */ /* 0x000fe2000bf05070 */
[----:B------:R-:W-:Y:S01]  /*0cf0*/  IMAD.MOV.U32 R4, RZ, RZ, R7 ;  /* 0x000000ffff047224 */ /* 0x000fe200078e0007 */
[----:B-1----:R-:W-:-:S04]  /*0d00*/  ULEA UR6, UR4, UR6, 0x18 ;  /* 0x0000000604067291 */ /* 0x002fc8000f8ec03f */
[----:B------:R-:W-:Y:S02]  /*0d10*/  UIADD3 UR7, UR6, 0x1c000, URZ ;  /* 0x0001c00006077890 */ /* 0x000fe4000fffe03f */
[----:B------:R-:W-:Y:S02]  /*0d20*/  USHF.R.U32.HI UR4, URZ, 0x4, UR6 ;  /* 0x000000043f047899 */ /* 0x000fe40008011606 */
[----:B------:R-:W-:Y:S02]  /*0d30*/  USHF.R.U32.HI UR7, URZ, 0x4, UR7 ;  /* 0x000000043f077899 */ /* 0x000fe40008011607 */
[----:B------:R-:W-:Y:S02]  /*0d40*/  ULOP3.LUT UR4, UR4, 0x3fff, URZ, 0xc0, !UPT ;  /* 0x00003fff04047892 */ /* 0x000fe4000f8ec03f */
[----:B------:R-:W-:Y:S02]  /*0d50*/  ULOP3.LUT UR8, UR7, 0x3fff, URZ, 0xc0, !UPT ;  /* 0x00003fff07087892 */ /* 0x000fe4000f8ec03f */
[----:B------:R-:W-:-:S02]  /*0d60*/  ULOP3.LUT UR7, UR4, 0x10000, URZ, 0xfc, !UPT ;  /* 0x0001000004077892 */ /* 0x000fc4000f8efc3f */
[----:B------:R-:W-:Y:S01]  /*0d70*/  ULOP3.LUT UR8, UR8, 0x10000, URZ, 0xfc, !UPT ;  /* 0x0001000008087892 */ /* 0x000fe2000f8efc3f */
[----:B------:R-:W-:-:S11]  /*0d80*/  UMOV UR4, URZ ;  /* 0x0000003f00047c82 */ /* 0x000fd60008000000 */
.L_x_18:
[----:B------:R-:W-:-:S13]  /*0d90*/  ISETP.NE.AND P2, PT, R9, 0x3, PT ;  /* 0x000000030900780c */ /* 0x000fda0003f45270 */
[----:B-1----:R-:W-:Y:S05]  /*0da0*/  @!P2 BRA `(.L_x_14) ;  /* 0x000000000004a947 */ /* 0x002fea0003800000 */
[----:B------:R-:W-:Y:S01]  /*0db0*/  BPT.TRAP 0x1 ;  /* 0x000000040000795c */ /* 0x000fe20000300000 */
.L_x_14:
[----:B------:R-:W-:Y:S01]  /*0dc0*/  SHF.L.U32 R5, R8, 0x1f, RZ ;  /* 0x0000001f08057819 */ /* 0x000fe200000006ff */
[----:B------:R-:W-:-:S12]  /*0dd0*/  ULEA UR9, UR5, UR6, 0x3 ;  /* 0x0000000605097291 */ /* 0x000fd8000f8e183f */
.L_x_15:
[----:B-1----:R-:W-:-:S04]  /*0de0*/  IMAD.U32 R6, RZ, RZ, UR9 ;  /* 0x00000009ff067e24 */ /* 0x002fc8000f8e00ff */
[----:B------:R1:W2:Y:S03]  /*0df0*/  SYNCS.PHASECHK.TRANS64.TRYWAIT P1, [R6+URZ+0x38000], R5 ;  /* 0x03800005060075a7 */ /* 0x0002a6000802017f */
[----:B--2---:R-:W-:Y:S05]  /*0e00*/  @!P1 NANOSLEEP.SYNCS 0x989680 ;  /* 0x009896800000995d */ /* 0x004fea0003900000 */
[----:B------:R-:W2:Y:S02]  /*0e10*/  @!P1 SYNCS.PHASECHK.TRANS64 P1, [R6+URZ+0x38000], R5 ;  /* 0x03800005060095a7 */ /* 0x000ea4000802007f */
[----:B--2---:R-:W-:Y:S05]  /*0e20*/  @!P1 BRA `(.L_x_15) ;  /* 0xfffffffc00ec9947 */ /* 0x004fea000383ffff */
[----:B------:R-:W-:Y:S01]  /*0e30*/  ULEA UR9, UR5, UR7, 0xa ;  /* 0x0000000705097291 */ /* 0x000fe2000f8e503f */
[----:B------:R-:W-:Y:S01]  /*0e40*/  WARPGROUP.ARRIVE ;  /* 0x00000000000079c5 */ /* 0x000fe20000000000 */
[----:B------:R-:W-:Y:S01]  /*0e50*/  ULEA UR16, UR5, UR8, 0xa ;  /* 0x0000000805107291 */ /* 0x000fe2000f8e503f */
[----:B------:R-:W-:Y:S01]  /*0e60*/  UMOV UR13, 0x40000080 ;  /* 0x40000080000d7882 */ /* 0x000fe20000000000 */
[----:B------:R-:W-:-:S03]  /*0e70*/  UMOV UR15, 0x40000080 ;  /* 0x40000080000f7882 */ /* 0x000fc60000000000 */
[----:B------:R-:W-:Y:S02]  /*0e80*/  UMOV UR12, UR9 ;  /* 0x00000009000c7c82 */ /* 0x000fe40008000000 */
[----:B------:R-:W-:Y:S02]  /*0e90*/  UMOV UR14, UR16 ;  /* 0x00000010000e7c82 */ /* 0x000fe40008000000 */
[----:B------:R-:W-:Y:S01]  /*0ea0*/  HGMMA.64x64x8.F32.TF32 R24, gdesc[UR12], R24, UP0 ;  /* 0x04e000000c1879f0 */ /* 0x000fe2000bf02818 */
        /* <DEDUP_REMOVED lines=34> */
[----:B------:R-:W-:Y:S03]  /*10d0*/  HGMMA.64x64x8.F32.TF32 R24, gdesc[UR12], R24, gsb0 ;  /* 0x04e000000c1879f0 */ /* 0x000fe60008002818 */
[----:B------:R-:W-:Y:S02]  /*10e0*/  WARPGROUP.DEPBAR.LE gsb0, 0x1 ;  /* 0x00008000000079c5 */ /* 0x000fe40000010100 */
[----:B------:R-:W-:Y:S05]  /*10f0*/  @!P2 BRA `(.L_x_16) ;  /* 0x000000000004a947 */ /* 0x000fea0003800000 */
[----:B------:R-:W-:Y:S01]  /*1100*/  BPT.TRAP 0x1 ;  /* 0x000000040000795c */ /* 0x000fe20000300000 */
.L_x_16:
[----:B------:R-:W-:Y:S01]  /*1110*/  ULEA UR9, UR4, UR6, 0x3 ;  /* 0x0000000604097291 */ /* 0x000fe2000f8e183f */
[----:B------:R-:W-:-:S03]  /*1120*/  ISETP.GT.U32.AND P1, PT, R3, 0x1, PT ;  /* 0x000000010300780c */ /* 0x000fc60003f24070 */
[----:B------:R-:W-:-:S04]  /*1130*/  UIADD3 UR9, UR9, 0x38038, URZ ;  /* 0x0003803809097890 */ /* 0x000fc8000fffe03f */
[----:B------:R-:W-:-:S09]  /*1140*/  UPRMT UR9, URZ, 0x654, UR9 ;  /* 0x000006543f097896 */ /* 0x000fd20008000009 */
[----:B------:R-:W-:Y:S01]  /*1150*/  SYNCS.ARRIVE.TRANS64.RED.A1T0 RZ, [UR9], RZ ;  /* 0x000000ffffff79a7 */ /* 0x000fe20008100409 */
[----:B------:R-:W-:Y:S05]  /*1160*/  @P1 BRA `(.L_x_17) ;  /* 0x0000000000041947 */ /* 0x000fea0003800000 */
[----:B------:R-:W-:Y:S01]  /*1170*/  BPT.TRAP 0x1 ;  /* 0x000000040000795c */ /* 0x000fe20000300000 */
.L_x_17:
[----:B------:R-:W-:Y:S01]  /*1180*/  UIADD3 UR5, UR5, 0x1, URZ ;  /* 0x0000000105057890 */ /* 0x000fe2000fffe03f */
[C---:B------:R-:W-:Y:S01]  /*1190*/  ISETP.GT.AND P1, PT, R4.reuse, 0x1, PT ;  /* 0x000000010400780c */ /* 0x040fe20003f24270 */
[----:B------:R-:W-:Y:S01]  /*11a0*/  UIADD3 UR4, UR4, 0x1, URZ ;  /* 0x0000000104047890 */ /* 0x000fe2000fffe03f */
[----:B------:R-:W-:Y:S01]  /*11b0*/  VIADD R4, R4, 0xffffffff ;  /* 0xffffffff04047836 */ /* 0x000fe20000000000 */
[----:B------:R-:W-:Y:S02]  /*11c0*/  UISETP.NE.AND UP0, UPT, UR5, 0x7, UPT ;  /* 0x000000070500788c */ /* 0x000fe4000bf05270 */
[----:B------:R-:W-:Y:S02]  /*11d0*/  UISETP.NE.AND UP1, UPT, UR4, 0x7, UPT ;  /* 0x000000070400788c */ /* 0x000fe4000bf25270 */
[----:B------:R-:W-:Y:S02]  /*11e0*/  USEL UR9, URZ, 0x1, UP0 ;  /* 0x000000013f097887 */ /* 0x000fe40008000000 */
[----:B------:R-:W-:-:S02]  /*11f0*/  USEL UR5, UR5, URZ, UP0 ;  /* 0x0000003f05057287 */ /* 0x000fc40008000000 */
[----:B------:R-:W-:Y:S02]  /*1200*/  USEL UR4, UR4, URZ, UP1 ;  /* 0x0000003f04047287 */ /* 0x000fe40008800000 */
[----:B------:R-:W-:Y:S01]  /*1210*/  UPLOP3.LUT UP0, UPT, UPT, UPT, UPT, 0x80, 0x0 ;  /* 0x000000000000789c */ /* 0x000fe20003f0f070 */
[----:B------:R-:W-:Y:S01]  /*1220*/  LOP3.LUT R8, R8, UR9, RZ, 0x3c, !PT ;  /* 0x0000000908087c12 */ /* 0x000fe2000f8e3cff */
[----:B------:R-:W-:Y:S09]  /*1230*/  @P1 BRA `(.L_x_18) ;  /* 0xfffffff800d41947 */ /* 0x000ff2000383ffff */
.L_x_13:
[----:B------:R-:W-:Y:S02]  /*1240*/  WARPGROUP.DEPBAR.LE gsb0, 0x0 ;  /* 0x00008000000079c5 */ /* 0x000fe40000010000 */
[----:B------:R-:W-:Y:S05]  /*1250*/  @!P0 BRA `(.L_x_19) ;  /* 0x00000000004c8947 */ /* 0x000fea0003800000 */
[----:B------:R-:W-:-:S04]  /*1260*/  LOP3.LUT R4, R3, 0x1, RZ, 0xfc, !PT ;  /* 0x0000000103047812 */ /* 0x000fc800078efcff */
[----:B------:R-:W-:-:S13]  /*1270*/  ISETP.NE.AND P0, PT, R4, 0x3, PT ;  /* 0x000000030400780c */ /* 0x000fda0003f05270 */
[----:B------:R-:W-:Y:S05]  /*1280*/  @!P0 BRA `(.L_x_20) ;  /* 0x0000000000048947 */ /* 0x000fea0003800000 */
[----:B------:R-:W-:Y:S01]  /*1290*/  BPT.TRAP 0x1 ;  /* 0x000000040000795c */ /* 0x000fe20000300000 */
.L_x_20:
[----:B-1----:R-:W1:Y:S01]  /*12a0*/  S2R R6, SR_CgaCtaId ;  /* 0x0000000000067919 */ /* 0x002e620000008800 */
[----:B------:R-:W-:Y:S01]  /*12b0*/  IMAD.WIDE.U32 R4, R7, 0x24924925, RZ ;  /* 0x2492492507047825 */ /* 0x000fe200078e00ff */
[----:B------:R-:W-:-:S03]  /*12c0*/  ISETP.GT.U32.AND P0, PT, R3, 0x1, PT ;  /* 0x000000010300780c */ /* 0x000fc60003f04070 */
[----:B------:R-:W-:-:S05]  /*12d0*/  IMAD.IADD R4, R7, 0x1, -R5 ;  /* 0x0000000107047824 */ /* 0x000fca00078e0a05 */
[----:B------:R-:W-:Y:S02]  /*12e0*/  LEA.HI R4, R4, R5, RZ, 0x1f ;  /* 0x0000000504047211 */ /* 0x000fe400078ff8ff */
[----:B------:R-:W-:Y:S02]  /*12f0*/  MOV R5, 0x400 ;  /* 0x0000040000057802 */ /* 0x000fe40000000f00 */
[----:B------:R-:W-:-:S05]  /*1300*/  SHF.R.U32.HI R4, RZ, 0x2, R4 ;  /* 0x00000002ff047819 */ /* 0x000fca0000011604 */
[----:B------:R-:W-:Y:S01]  /*1310*/  IMAD R4, R4, -0x7, R7 ;  /* 0xfffffff904047824 */ /* 0x000fe200078e0207 */
[----:B-1----:R-:W-:-:S05]  /*1320*/  LEA R5, R6, R5, 0x18 ;  /* 0x0000000506057211 */ /* 0x002fca00078ec0ff */
[----:B------:R-:W-:-:S04]  /*1330*/  IMAD R4, R4, 0x8, R5 ;  /* 0x0000000804047824 */ /* 0x000fc800078e0205 */
[----:B------:R-:W-:-:S05]  /*1340*/  VIADD R4, R4, 0x38038 ;  /* 0x0003803804047836 */ /* 0x000fca0000000000 */
[----:B------:R-:W-:-:S04]  /*1350*/  PRMT R4, RZ, 0x654, R4 ;  /* 0x00000654ff047816 */ /* 0x000fc80000000004 */
[----:B------:R2:W-:Y:S01]  /*1360*/  SYNCS.ARRIVE.TRANS64.RED.A1T0 RZ, [R4+URZ], RZ ;  /* 0x000000ff04ff79a7 */ /* 0x0005e2000810043f */
[----:B------:R-:W-:Y:S05]  /*1370*/  @P0 BRA `(.L_x_19) ;  /* 0x0000000000040947 */ /* 0x000fea0003800000 */
[----:B------:R-:W-:Y:S01]  /*1380*/  BPT.TRAP 0x1 ;  /* 0x000000040000795c */ /* 0x000fe20000300000 */
.L_x_19:
[----:B--2---:R-:W2:Y:S01]  /*1390*/  S2R R4, SR_TID.X ;  /* 0x0000000000047919 */ /* 0x004ea20000002100 */
[----:B------:R-:W-:Y:S01]  /*13a0*/  ULDC.64 UR4, c[0x0][0x280] ;  /* 0x0000a00000047ab9 */ /* 0x000fe20000000a00 */
[----:B-1----:R-:W1:Y:S01]  /*13b0*/  S2R R6, SR_CTAID.Y ;  /* 0x0000000000067919 */ /* 0x002e620000002600 */
[----:B------:R-:W4:Y:S01]  /*13c0*/  S2R R11, SR_CTAID.X ;  /* 0x00000000000b7919 */ /* 0x000f220000002500 */
[----:B--2---:R-:W-:-:S04]  /*13d0*/  SHF.R.S32.HI R3, RZ, 0x1f, R4 ;  /* 0x0000001fff037819 */ /* 0x004fc80000011404 */
[----:B------:R-:W-:Y:S01]  /*13e0*/  LEA.HI R3, R3, R4, RZ, 0x7 ;  /* 0x0000000403037211 */ /* 0x000fe200078f38ff */
[----:B-1----:R-:W-:-:S03]  /*13f0*/  IMAD.SHL.U32 R6, R6, 0x40, RZ ;  /* 0x0000004006067824 */ /* 0x002fc600078e00ff */
[----:B------:R-:W-:Y:S02]  /*1400*/  LOP3.LUT R3, R3, 0xffffff80, RZ, 0xc0, !PT ;  /* 0xffffff8003037812 */ /* 0x000fe400078ec0ff */
[----:B------:R-:W-:-:S03]  /*1410*/  ISETP.GE.AND P0, PT, R6, UR5, PT ;  /* 0x0000000506007c0c */ /* 0x000fc6000bf06270 */
[----:B------:R-:W-:Y:S02]  /*1420*/  IMAD.IADD R5, R4, 0x1, -R3 ;  /* 0x0000000104057824 */ /* 0x000fe400078e0a03 */
[----:B----4-:R-:W-:-:S03]  /*1430*/  IMAD.SHL.U32 R3, R11, 0x40, RZ ;  /* 0x000000400b037824 */ /* 0x010fc600078e00ff */
[----:B------:R-:W-:Y:S02]  /*1440*/  SHF.R.S32.HI R8, RZ, 0x1f, R5 ;  /* 0x0000001fff087819 */ /* 0x000fe40000011405 */
[----:B------:R-:W-:Y:S02]  /*1450*/  ISETP.GE.OR P0, PT, R3, UR4, P0 ;  /* 0x0000000403007c0c */ /* 0x000fe40008706670 */
[----:B------:R-:W-:-:S04]  /*1460*/  LEA.HI R4, R8, R5, RZ, 0x2 ;  /* 0x0000000508047211 */ /* 0x000fc800078f10ff */
[--C-:B------:R-:W-:Y:S02]  /*1470*/  SHF.R.S32.HI R7, RZ, 0x2, R4.reuse ;  /* 0x00000002ff077819 */ /* 0x100fe40000011404 */
[----:B------:R-:W-:-:S04]  /*1480*/  SHF.R.S32.HI R10, RZ, 0x1f, R4 ;  /* 0x0000001fff0a7819 */ /* 0x000fc80000011404 */
[----:B------:R-:W-:-:S04]  /*1490*/  LEA.HI R10, R10, R7, RZ, 0x3 ;  /* 0x000000070a0a7211 */ /* 0x000fc800078f18ff */
[----:B------:R-:W-:Y:S01]  /*14a0*/  LOP3.LUT R12, R10, 0xfffffff8, RZ, 0xc0, !PT ;  /* 0xfffffff80a0c7812 */ /* 0x000fe200078ec0ff */
[----:B------:R-:W-:Y:S06]  /*14b0*/  @P0 EXIT ;  /* 0x000000000000094d */ /* 0x000fec0003800000 */
[----:B------:R-:W1:Y:S01]  /*14c0*/  LDC.64 R16, c[0x0][0x658] ;  /* 0x00019600ff107b82 */ /* 0x000e620000000a00 */
[----:B------:R-:W-:Y:S01]  /*14d0*/  LOP3.LUT R10, R4, 0x7ffffffc, RZ, 0xc0, !PT ;  /* 0x7ffffffc040a7812 */ /* 0x000fe200078ec0ff */
[----:B------:R-:W-:Y:S01]  /*14e0*/  IMAD.IADD R4, R7, 0x1, -R12 ;  /* 0x0000000107047824 */ /* 0x000fe200078e0a0c */
[----:B------:R-:W-:Y:S02]  /*14f0*/  LEA.HI R8, R8, R5, RZ, 0x5 ;  /* 0x0000000508087211 */ /* 0x000fe400078f28ff */
[----:B---3-5:R-:W-:Y:S01]  /*1500*/  FSETP.NEU.AND P1, PT, R2, RZ, PT ;  /* 0x000000ff0200720b */ /* 0x028fe20003f2d000 */
[----:B------:R-:W-:Y:S01]  /*1510*/  IMAD.IADD R10, R5, 0x1, -R10 ;  /* 0x00000001050a7824 */ /* 0x000fe200078e0a0a */
[----:B------:R-:W-:Y:S02]  /*1520*/  SHF.R.S32.HI R5, RZ, 0x1f, R4 ;  /* 0x0000001fff057819 */ /* 0x000fe40000011404 */
[----:B------:R-:W-:Y:S01]  /*1530*/  SHF.R.S32.HI R12, RZ, 0x5, R8 ;  /* 0x00000005ff0c7819 */ /* 0x000fe20000011408 */
[----:B------:R-:W-:-:S02]  /*1540*/  IMAD.SHL.U32 R7, R10, 0x2, RZ ;  /* 0x000000020a077824 */ /* 0x000fc400078e00ff */
[----:B------:R-:W-:-:S03]  /*1550*/  IMAD.WIDE R10, R11, 0x40, R4 ;  /* 0x000000400b0a7825 */ /* 0x000fc600078e0204 */
[----:B------:R-:W-:Y:S01]  /*1560*/  SHF.R.S32.HI R9, RZ, 0x1f, R7 ;  /* 0x0000001fff097819 */ /* 0x000fe20000011407 */
[----:B------:R-:W-:Y:S01]  /*1570*/  IMAD R5, R12, -0x10, -R3 ;  /* 0xfffffff00c057824 */ /* 0x000fe200078e0a03 */
[----:B------:R-:W-:Y:S01]  /*1580*/  IADD3 R8, P0, R6, R7, RZ ;  /* 0x0000000706087210 */ /* 0x000fe20007f1e0ff */
[----:B------:R-:W-:Y:S01]  /*1590*/  IMAD.WIDE R10, R12, 0x10, R10 ;  /* 0x000000100c0a7825 */ /* 0x000fe200078e020a */
[----:B------:R-:W-:Y:S02]  /*15a0*/  IADD3 R3, -R7, UR5, -R6 ;  /* 0x0000000507037c10 */ /* 0x000fe4000fffe906 */
[----:B------:R-:W-:Y:S02]  /*15b0*/  LEA.HI.X.SX32 R9, R6, R9, 0x1, P0 ;  /* 0x0000000906097211 */ /* 0x000fe400000f0eff */
[----:B------:R-:W-:Y:S01]  /*15c0*/  IADD3 R4, R5, UR4, -R4 ;  /* 0x0000000405047c10 */ /* 0x000fe2000fffe804 */
[-C--:B-1----:R-:W-:Y:S01]  /*15d0*/  IMAD R5, R11, R16.reuse, RZ ;  /* 0x000000100b057224 */ /* 0x082fe200078e02ff */
[----:B------:R-:W-:Y:S01]  /*15e0*/  ISETP.GT.AND P0, PT, R3, RZ, PT ;  /* 0x000000ff0300720c */ /* 0x000fe20003f04270 */
[----:B------:R-:W-:-:S03]  /*15f0*/  IMAD.WIDE.U32 R12, R10, R16, R8 ;  /* 0x000000100a0c7225 */ /* 0x000fc600078e0008 */
[----:B------:R-:W-:Y:S01]  /*1600*/  ISETP.GT.AND P3, PT, R4, RZ, P0 ;  /* 0x000000ff0400720c */ /* 0x000fe20000764270 */
[----:B------:R-:W-:Y:S01]  /*1610*/  IMAD R19, R10, R17, R5 ;  /* 0x000000110a137224 */ /* 0x000fe200078e0205 */
[C---:B------:R-:W-:Y:S01]  /*1620*/  SHF.L.U64.HI R5, R16.reuse, 0x3, R17 ;  /* 0x0000000310057819 */ /* 0x040fe20000010211 */
[----:B------:R-:W-:Y:S02]  /*1630*/  IMAD.SHL.U32 R16, R16, 0x8, RZ ;  /* 0x0000000810107824 */ /* 0x000fe400078e00ff */
[----:B------:R-:W-:Y:S01]  /*1640*/  IMAD.IADD R19, R13, 0x1, R19 ;  /* 0x000000010d137824 */ /* 0x000fe200078e0213 */
[----:B------:R-:W-:Y:S07]  /*1650*/  @!P1 BRA `(.L_x_21) ;  /* 0x0000001800649947 */ /* 0x000fee0003800000 */
[----:B------:R-:W-:Y:S01]  /*1660*/  ULDC.64 UR6, c[0x0][0x630] ;  /* 0x00018c0000067ab9 */ /* 0x000fe20000000a00 */
[----:B------:R-:W-:Y:S01]  /*1670*/  ULDC.64 UR8, c[0x0][0x628] ;  /* 0x00018a0000087ab9 */ /* 0x000fe20000000a00 */
[----:B------:R-:W-:Y:S01]  /*1680*/  IMAD R17, R11, UR6, RZ ;  /* 0x000000060b117c24 */ /* 0x000fe2000f8e02ff */
[----:B------:R-:W-:Y:S01]  /*1690*/  ULDC.64 UR4, c[0x0][0x650] ;  /* 0x0001940000047ab9 */ /* 0x000fe20000000a00 */
[----:B------:R-:W-:-:S04]  /*16a0*/  IMAD.WIDE.U32 R14, R10, UR6, R8 ;  /* 0x000000060a0e7c25 */ /* 0x000fc8000f8e0008 */
[----:B------:R-:W-:Y:S01]  /*16b0*/  IMAD R17, R10, UR7, R17 ;  /* 0x000000070a117c24 */ /* 0x000fe2000f8e0211 */
[----:B------:R-:W-:-:S03]  /*16c0*/  LEA R6, P1, R14, UR8, 0x2 ;  /* 0x000000080e067c11 */ /* 0x000fc6000f8210ff */
[----:B------:R-:W-:-:S05]  /*16d0*/  IMAD.IADD R7, R15, 0x1, R17 ;  /* 0x000000010f077824 */ /* 0x000fca00078e0211 */
[----:B------:R-:W-:-:S05]  /*16e0*/  LEA.HI.X R7, R14, UR9, R7, 0x2, P1 ;  /* 0x000000090e077c11 */ /* 0x000fca00088f1407 */
[----:B------:R-:W2:Y:S01]  /*16f0*/  @P3 LDG.E.LTC128B R18, desc[UR10][R6.64] ;  /* 0x0000000a06123981 */ /* 0x000ea2000c1e1920 */
[C---:B------:R-:W-:Y:S01]  /*1700*/  LEA R14, P4, R12.reuse, UR4, 0x2 ;  /* 0x000000040c0e7c11 */ /* 0x040fe2000f8810ff */
[----:B------:R-:W-:Y:S01]  /*1710*/  BSSY B0, `(.L_x_22) ;  /* 0x000000b000007945 */ /* 0x000fe20003800000 */
[----:B------:R-:W-:Y:S02]  /*1720*/  ISETP.GT.AND P1, PT, R3, 0x1, PT ;  /* 0x000000010300780c */ /* 0x000fe40003f24270 */
[----:B------:R-:W-:Y:S02]  /*1730*/  LEA.HI.X R15, R12, UR5, R19, 0x2, P4 ;  /* 0x000000050c0f7c11 */ /* 0x000fe4000a0f1413 */
[----:B------:R-:W-:Y:S02]  /*1740*/  ISETP.GT.AND P2, PT, R4, RZ, P1 ;  /* 0x000000ff0400720c */ /* 0x000fe40000f44270 */
[----:B--2---:R-:W-:-:S05]  /*1750*/  LOP3.LUT R13, R18, 0xffffe000, RZ, 0xc0, !PT ;  /* 0xffffe000120d7812 */ /* 0x004fca00078ec0ff */
[----:B------:R-:W-:-:S04]  /*1760*/  FMUL R13, R13, R2 ;  /* 0x000000020d0d7220 */ /* 0x000fc80000400000 */
[----:B0-----:R-:W-:-:S05]  /*1770*/  FFMA R13, R24, R0, R13 ;  /* 0x00000000180d7223 */ /* 0x001fca000000000d */
[----:B------:R-:W-:-:S05]  /*1780*/  F2FP.TF32.F32.PACK_B R13, R13 ;  /* 0x0000000dff0d723e */ /* 0x000fca00024050ff */
[----:B------:R0:W-:Y:S01]  /*1790*/  @P3 STG.E desc[UR10][R14.64], R13 ;  /* 0x0000000d0e003986 */ /* 0x0001e2000c10190a */
[----:B------:R-:W-:Y:S05]  /*17a0*/  @!P2 BRA `(.L_x_23) ;  /* 0x000000000004a947 */ /* 0x000fea0003800000 */
[----:B------:R1:W5:Y:S02]  /*17b0*/  LDG.E.LTC128B R18, desc[UR10][R6.64+0x4] ;  /* 0x0000040a06127981 */ /* 0x000364000c1e1920 */
.L_x_23:
[----:B------:R-:W-:Y:S05]  /*17c0*/  BSYNC B0 ;  /* 0x0000000000007941 */ /* 0x000fea0003800000 */
.L_x_22:
[----:B------:R-:W-:Y:S01]  /*17d0*/  USHF.L.U32 UR5, UR6, 0x3, URZ ;  /* 0x0000000306057899 */ /* 0x000fe2000800063f */
[----:B-----5:R-:W-:Y:S01]  /*17e0*/  LOP3.LUT R11, R18, 0xffffe000, RZ, 0xc0, !PT ;  /* 0xffffe000120b7812 */ /* 0x020fe200078ec0ff */
[----:B------:R-:W-:Y:S01]  /*17f0*/  USHF.L.U64.HI UR4, UR6, 0x3, UR7 ;  /* 0x0000000306047899 */ /* 0x000fe20008010207 */
[----:B------:R-:W-:-:S03]  /*1800*/  ISETP.GT.AND P0, PT, R4, 0x8, P0 ;  /* 0x000000080400780c */ /* 0x000fc60000704270 */
[----:B------:R-:W-:Y:S02]  /*1810*/  IMAD.U32 R12, RZ, RZ, UR5 ;  /* 0x00000005ff0c7e24 */ /* 0x000fe4000f8e00ff */
[----:B0-----:R-:W-:Y:S02]  /*1820*/  IMAD.U32 R13, RZ, RZ, UR4 ;  /* 0x00000004ff0d7e24 */ /* 0x001fe4000f8e00ff */
[----:B------:R-:W-:-:S04]  /*1830*/  IMAD.WIDE.U32 R12, R10, UR6, R12 ;  /* 0x000000060a0c7c25 */ /* 0x000fc8000f8e000c */
[----:B------:R-:W-:Y:S01]  /*1840*/  FMUL R10, R11, R2 ;  /* 0x000000020b0a7220 */ /* 0x000fe20000400000 */
[----:B------:R-:W-:-:S03]  /*1850*/  IADD3 R11, P3, R8, R12, RZ ;  /* 0x0000000c080b7210 */ /* 0x000fc60007f7e0ff */
[----:B------:R-:W-:Y:S01]  /*1860*/  FFMA R25, R25, R0, R10 ;  /* 0x0000000019197223 */ /* 0x000fe2000000000a */
[----:B------:R-:W-:Y:S01]  /*1870*/  @P2 IMAD.MOV.U32 R10, RZ, RZ, R14 ;  /* 0x000000ffff0a2224 */ /* 0x000fe200078e000e */
[----:B------:R-:W-:Y:S02]  /*1880*/  IADD3.X R12, R9, R17, R13, P3, !PT ;  /* 0x00000011090c7210 */ /* 0x000fe40001ffe40d */
[C---:B------:R-:W-:Y:S02]  /*1890*/  LEA R8, P3, R11.reuse, UR8, 0x2 ;  /* 0x000000080b087c11 */ /* 0x040fe4000f8610ff */
[----:B------:R-:W-:Y:S02]  /*18a0*/  F2FP.TF32.F32.PACK_B R25, R25 ;  /* 0x00000019ff19723e */ /* 0x000fe400024050ff */
[----:B------:R-:W-:Y:S01]  /*18b0*/  LEA.HI.X R9, R11, UR9, R12, 0x2, P3 ;  /* 0x000000090b097c11 */ /* 0x000fe200098f140c */
[----:B------:R-:W-:-:S05]  /*18c0*/  @P2 IMAD.MOV.U32 R11, RZ, RZ, R15 ;  /* 0x000000ffff0b2224 */ /* 0x000fca00078e000f */
[----:B------:R0:W-:Y:S04]  /*18d0*/  @P2 STG.E desc[UR10][R10.64+0x4], R25 ;  /* 0x000004190a002986 */ /* 0x0001e8000c10190a */
[----:B------:R-:W2:Y:S01]  /*18e0*/  @P0 LDG.E.LTC128B R18, desc[UR10][R8.64] ;  /* 0x0000000a08120981 */ /* 0x000ea2000c1e1920 */
[C---:B------:R-:W-:Y:S01]  /*18f0*/  SHF.L.U64.HI R5, R16.reuse, 0x2, R5 ;  /* 0x0000000210057819 */ /* 0x040fe20000010205 */
[----:B------:R-:W-:Y:S01]  /*1900*/  BSSY B0, `(.L_x_24) ;  /* 0x000000b000007945 */ /* 0x000fe20003800000 */
[----:B------:R-:W-:Y:S02]  /*1910*/  LEA R16, P2, R16, R14, 0x2 ;  /* 0x0000000e10107211 */ /* 0x000fe400078410ff */
[----:B------:R-:W-:-:S03]  /*1920*/  ISETP.GT.AND P1, PT, R4, 0x8, P1 ;  /* 0x000000080400780c */ /* 0x000fc60000f24270 */
[----:B------:R-:W-:Y:S01]  /*1930*/  IMAD.X R17, R5, 0x1, R15, P2 ;  /* 0x0000000105117824 */ /* 0x000fe200010e060f */
[----:B--2---:R-:W-:-:S05]  /*1940*/  LOP3.LUT R13, R18, 0xffffe000, RZ, 0xc0, !PT ;  /* 0xffffe000120d7812 */ /* 0x004fca00078ec0ff */
[----:B------:R-:W-:-:S04]  /*1950*/  FMUL R13, R13, R2 ;  /* 0x000000020d0d7220 */ /* 0x000fc80000400000 */
[----:B------:R-:W-:-:S05]  /*1960*/  FFMA R13, R26, R0, R13 ;  /* 0x000000001a0d7223 */ /* 0x000fca000000000d */
[----:B------:R-:W-:-:S05]  /*1970*/  F2FP.TF32.F32.PACK_B R13, R13 ;  /* 0x0000000dff0d723e */ /* 0x000fca00024050ff */
[----:B------:R0:W-:Y:S01]  /*1980*/  @P0 STG.E desc[UR10][R16.64], R13 ;  /* 0x0000000d10000986 */ /* 0x0001e2000c10190a */
[----:B------:R-:W-:Y:S05]  /*1990*/  @!P1 BRA `(.L_x_25) ;  /* 0x0000000000049947 */ /* 0x000fea0003800000 */
[----:B------:R2:W5:Y:S02]  /*19a0*/  LDG.E.LTC128B R18, desc[UR10][R8.64+0x4] ;  /* 0x0000040a08127981 */ /* 0x000564000c1e1920 */
.L_x_25:
[----:B------:R-:W-:Y:S05]  /*19b0*/  BSYNC B0 ;  /* 0x0000000000007941 */ /* 0x000fea0003800000 */
.L_x_24:
[----:B-----5:R-:W-:Y:S01]  /*19c0*/  LOP3.LUT R5, R18, 0xffffe000, RZ, 0xc0, !PT ;  /* 0xffffe00012057812 */ /* 0x020fe200078ec0ff */
[----:B0-----:R-:W-:Y:S01]  /*19d0*/  @P1 IMAD.MOV.U32 R11, RZ, RZ, R17 ;  /* 0x000000ffff0b1224 */ /* 0x001fe200078e0011 */
[----:B------:R-:W-:Y:S01]  /*19e0*/  ISETP.GT.AND P0, PT, R3, 0x8, PT ;  /* 0x000000080300780c */ /* 0x000fe20003f04270 */
[----:B------:R-:W-:Y:S02]  /*19f0*/  BSSY B0, `(.L_x_26) ;  /* 0x0000009000007945 */ /* 0x000fe40003800000 */
[----:B------:R-:W-:Y:S01]  /*1a00*/  FMUL R10, R5, R2 ;  /* 0x00000002050a7220 */ /* 0x000fe20000400000 */
[----:B------:R-:W-:-:S03]  /*1a10*/  ISETP.GT.AND P2, PT, R4, RZ, P0 ;  /* 0x000000ff0400720c */ /* 0x000fc60000744270 */
[----:B------:R-:W-:Y:S01]  /*1a20*/  FFMA R27, R27, R0, R10 ;  /* 0x000000001b1b7223 */ /* 0x000fe2000000000a */
[----:B------:R-:W-:-:S04]  /*1a30*/  @P1 IMAD.MOV.U32 R10, RZ, RZ, R16 ;  /* 0x000000ffff0a1224 */ /* 0x000fc800078e0010 */
[----:B------:R-:W-:-:S05]  /*1a40*/  F2FP.TF32.F32.PACK_B R27, R27 ;  /* 0x0000001bff1b723e */ /* 0x000fca00024050ff */
[----:B------:R0:W-:Y:S01]  /*1a50*/  @P1 STG.E desc[UR10][R10.64+0x4], R27 ;  /* 0x0000041b0a001986 */ /* 0x0001e2000c10190a */
[----:B------:R-:W-:Y:S05]  /*1a60*/  @!P2 BRA `(.L_x_27) ;  /* 0x000000000004a947 */ /* 0x000fea0003800000 */
[----:B------:R3:W5:Y:S02]  /*1a70*/  LDG.E.LTC128B R18, desc[UR10][R6.64+0x20] ;  /* 0x0000200a06127981 */ /* 0x000764000c1e1920 */
.L_x_27:
[----:B------:R-:W-:Y:S05]  /*1a80*/  BSYNC B0 ;  /* 0x0000000000007941 */ /* 0x000fea0003800000 */
.L_x_26:
[----:B-----5:R-:W-:Y:S01]  /*1a90*/  LOP3.LUT R5, R18, 0xffffe000, RZ, 0xc0, !PT ;  /* 0xffffe00012057812 */ /* 0x020fe200078ec0ff */
[----:B0-----:R-:W-:Y:S01]  /*1aa0*/  @P2 IMAD.MOV.U32 R10, RZ, RZ, R14 ;  /* 0x000000ffff0a2224 */ /* 0x001fe200078e000e */
[----:B------:R-:W-:Y:S01]  /*1ab0*/  ISETP.GT.AND P1, PT, R3, 0x9, PT ;  /* 0x000000090300780c */ /* 0x000fe20003f24270 */
[----:B------:R-:W-:Y:S01]  /*1ac0*/  @P2 IMAD.MOV.U32 R11, RZ, RZ, R15 ;  /* 0x000000ffff0b2224 */ /* 0x000fe200078e000f */
[----:B------:R-:W-:Y:S01]  /*1ad0*/  BSSY B0, `(.L_x_28) ;  /* 0x0000008000007945 */ /* 0x000fe20003800000 */
[----:B------:R-:W-:Y:S01]  /*1ae0*/  FMUL R5, R5, R2 ;  /* 0x0000000205057220 */ /* 0x000fe20000400000 */
[----:B------:R-:W-:-:S03]  /*1af0*/  ISETP.GT.AND P3, PT, R4, RZ, P1 ;  /* 0x000000ff0400720c */ /* 0x000fc60000f64270 */
[----:B------:R-:W-:-:S05]  /*1b00*/  FFMA R5, R28, R0, R5 ;  /* 0x000000001c057223 */ /* 0x000fca0000000005 */
[----:B------:R-:W-:-:S05]  /*1b10*/  F2FP.TF32.F32.PACK_B R5, R5 ;  /* 0x00000005ff05723e */ /* 0x000fca00024050ff */
[----:B------:R0:W-:Y:S01]  /*1b20*/  @P2 STG.E desc[UR10][R10.64+0x20], R5 ;  /* 0x000020050a002986 */ /* 0x0001e2000c10190a */
[----:B------:R-:W-:Y:S05]  /*1b30*/  @!P3 BRA `(.L_x_29) ;  /* 0x000000000004b947 */ /* 0x000fea0003800000 */
[----:B------:R4:W5:Y:S02]  /*1b40*/  LDG.E.LTC128B R18, desc[UR10][R6.64+0x24] ;  /* 0x0000240a06127981 */ /* 0x000964000c1e1920 */
.L_x_29:
[----:B------:R-:W-:Y:S05]  /*1b50*/  BSYNC B0 ;  /* 0x0000000000007941 */ /* 0x000fea0003800000 */
.L_x_28:
[----:B0----5:R-:W-:Y:S01]  /*1b60*/  LOP3.LUT R5, R18, 0xffffe000, RZ, 0xc0, !PT ;  /* 0xffffe00012057812 */ /* 0x021fe200078ec0ff */
[----:B------:R-:W-:Y:S01]  /*1b70*/  @P3 IMAD.MOV.U32 R11, RZ, RZ, R15 ;  /* 0x000000ffff0b3224 */ /* 0x000fe200078e000f */
[----:B------:R-:W-:Y:S01]  /*1b80*/  ISETP.GT.AND P0, PT, R4, 0x8, P0 ;  /* 0x000000080400780c */ /* 0x000fe20000704270 */
[----:B------:R-:W-:Y:S02]  /*1b90*/  BSSY B0, `(.L_x_30) ;  /* 0x0000008000007945 */ /* 0x000fe40003800000 */
[----:B------:R-:W-:-:S04]  /*1ba0*/  FMUL R10, R5, R2 ;  /* 0x00000002050a7220 */ /* 0x000fc80000400000 */
[----:B------:R-:W-:Y:S01]  /*1bb0*/  FFMA R29, R29, R0, R10 ;  /* 0x000000001d1d7223 */ /* 0x000fe2000000000a */
[----:B------:R-:W-:-:S04]  /*1bc0*/  @P3 IMAD.MOV.U32 R10, RZ, RZ, R14 ;  /* 0x000000ffff0a3224 */ /* 0x000fc800078e000e */
[----:B------:R-:W-:-:S05]  /*1bd0*/  F2FP.TF32.F32.PACK_B R29, R29 ;  /* 0x0000001dff1d723e */ /* 0x000fca00024050ff */
[----:B------:R0:W-:Y:S01]  /*1be0*/  @P3 STG.E desc[UR10][R10.64+0x24], R29 ;  /* 0x0000241d0a003986 */ /* 0x0001e2000c10190a */
[----:B------:R-:W-:Y:S05]  /*1bf0*/  @!P0 BRA `(.L_x_31) ;  /* 0x0000000000048947 */ /* 0x000fea0003800000 */
[----:B------:R0:W5:Y:S02]  /*1c00*/  LDG.E.LTC128B R18, desc[UR10][R8.64+0x20] ;  /* 0x0000200a08127981 */ /* 0x000164000c1e1920 */
.L_x_31:
[----:B------:R-:W-:Y:S05]  /*1c10*/  BSYNC B0 ;  /* 0x0000000000007941 */ /* 0x000fea0003800000 */
.L_x_30:
[----:B-----5:R-:W-:Y:S01]  /*1c20*/  LOP3.LUT R5, R18, 0xffffe000, RZ, 0xc0, !PT ;  /* 0xffffe00012057812 */ /* 0x020fe200078ec0ff */
[----:B0-----:R-:W-:Y:S01]  /*1c30*/  @P0 IMAD.MOV.U32 R10, RZ, RZ, R16 ;  /* 0x000000ffff0a0224 */ /* 0x001fe200078e0010 */
[----:B------:R-:W-:Y:S01]  /*1c40*/  ISETP.GT.AND P1, PT, R4, 0x8, P1 ;  /* 0x000000080400780c */ /* 0x000fe20000f24270 */
[----:B------:R-:W-:Y:S01]  /*1c50*/  @P0 IMAD.MOV.U32 R11, RZ, RZ, R17 ;  /* 0x000000ffff0b0224 */ /* 0x000fe200078e0011 */
[----:B------:R-:W-:Y:S01]  /*1c60*/  BSSY B0, `(.L_x_32) ;  /* 0x0000007000007945 */ /* 0x000fe20003800000 */
[----:B------:R-:W-:-:S04]  /*1c70*/  FMUL R5, R5, R2 ;  /* 0x0000000205057220 */ /* 0x000fc80000400000 */
[----:B------:R-:W-:-:S05]  /*1c80*/  FFMA R5, R30, R0, R5 ;  /* 0x000000001e057223 */ /* 0x000fca0000000005 */
[----:B------:R-:W-:-:S05]  /*1c90*/  F2FP.TF32.F32.PACK_B R5, R5 ;  /* 0x00000005ff05723e */ /* 0x000fca00024050ff */
[----:B------:R0:W-:Y:S01]  /*1ca0*/  @P0 STG.E desc[UR10][R10.64+0x20], R5 ;  /* 0x000020050a000986 */ /* 0x0001e2000c10190a */
[----:B------:R-:W-:Y:S05]  /*1cb0*/  @!P1 BRA `(.L_x_33) ;  /* 0x0000000000049947 */ /* 0x000fea0003800000 */
[----:B------:R0:W5:Y:S02]  /*1cc0*/  LDG.E.LTC128B R18, desc[UR10][R8.64+0x24] ;  /* 0x0000240a08127981 */ /* 0x000164000c1e1920 */
.L_x_33:
[----:B------:R-:W-:Y:S05]  /*1cd0*/  BSYNC B0 ;  /* 0x0000000000007941 */ /* 0x000fea0003800000 */
.L_x_32:
[----:B0----5:R-:W-:Y:S01]  /*1ce0*/  LOP3.LUT R5, R18, 0xffffe000, RZ, 0xc0, !PT ;  /* 0xffffe00012057812 */ /* 0x021fe200078ec0ff */
[----:B------:R-:W-:Y:S01]  /*1cf0*/  @P1 IMAD.MOV.U32 R11, RZ, RZ, R17 ;  /* 0x000000ffff0b1224 */ /* 0x000fe200078e0011 */
        /* <DEDUP_REMOVED lines=10> */
.L_x_35:
[----:B------:R-:W-:Y:S05]  /*1da0*/  BSYNC B0 ;  /* 0x0000000000007941 */ /* 0x000fea0003800000 */
.L_x_34:
        /* <DEDUP_REMOVED lines=12> */
.L_x_37:
[----:B------:R-:W-:Y:S05]  /*1e70*/  BSYNC B0 ;  /* 0x0000000000007941 */ /* 0x000fea0003800000 */
.L_x_36:
        /* <DEDUP_REMOVED lines=11> */
.L_x_39:
[----:B------:R-:W-:Y:S05]  /*1f30*/  BSYNC B0 ;  /* 0x0000000000007941 */ /* 0x000fea0003800000 */
.L_x_38:
        /* <DEDUP_REMOVED lines=11> */
.L_x_41:
[----:B------:R-:W-:Y:S05]  /*1ff0*/  BSYNC B0 ;  /* 0x0000000000007941 */ /* 0x000fea0003800000 */
.L_x_40:
        /* <DEDUP_REMOVED lines=12> */
.L_x_43:
[----:B------:R-:W-:Y:S05]  /*20c0*/  BSYNC B0 ;  /* 0x0000000000007941 */ /* 0x000fea0003800000 */
.L_x_42:
        /* <DEDUP_REMOVED lines=12> */
.L_x_45:
[----:B------:R-:W-:Y:S05]  /*2190*/  BSYNC B0 ;  /* 0x0000000000007941 */ /* 0x000fea0003800000 */
.L_x_44:
        /* <DEDUP_REMOVED lines=11> */
.L_x_47:
[----:B------:R-:W-:Y:S05]  /*2250*/  BSYNC B0 ;  /* 0x0000000000007941 */ /* 0x000fea0003800000 */
.L_x_46:
        /* <DEDUP_REMOVED lines=11> */
.L_x_49:
[----:B------:R-:W-:Y:S05]  /*2310*/  BSYNC B0 ;  /* 0x0000000000007941 */ /* 0x000fea0003800000 */
.L_x_48:
        /* <DEDUP_REMOVED lines=12> */
.L_x_51:
[----:B------:R-:W-:Y:S05]  /*23e0*/  BSYNC B0 ;  /* 0x0000000000007941 */ /* 0x000fea0003800000 */
.L_x_50:
        /* <DEDUP_REMOVED lines=12> */
.L_x_53:
[----:B------:R-:W-:Y:S05]  /*24b0*/  BSYNC B0 ;  /* 0x0000000000007941 */ /* 0x000fea0003800000 */
.L_x_52:
        /* <DEDUP_REMOVED lines=11> */
.L_x_55:
[----:B------:R-:W-:Y:S05]  /*2570*/  BSYNC B0 ;  /* 0x0000000000007941 */ /* 0x000fea0003800000 */
.L_x_54:
        /* <DEDUP_REMOVED lines=11> */
.L_x_57:
[----:B------:R-:W-:Y:S05]  /*2630*/  BSYNC B0 ;  /* 0x0000000000007941 */ /* 0x000fea0003800000 */
.L_x_56:
        /* <DEDUP_REMOVED lines=12> */
.L_x_59:
[----:B------:R-:W-:Y:S05]  /*2700*/  BSYNC B0 ;  /* 0x0000000000007941 */ /* 0x000fea0003800000 */
.L_x_58:
        /* <DEDUP_REMOVED lines=12> */
.L_x_61:
[----:B------:R-:W-:Y:S05]  /*27d0*/  BSYNC B0 ;  /* 0x0000000000007941 */ /* 0x000fea0003800000 */
.L_x_60:
        /* <DEDUP_REMOVED lines=11> */
.L_x_63:
[----:B------:R-:W-:Y:S05]  /*2890*/  BSYNC B0 ;  /* 0x0000000000007941 */ /* 0x000fea0003800000 */
.L_x_62:
        /* <DEDUP_REMOVED lines=11> */
.L_x_65:
[----:B------:R-:W-:Y:S05]  /*2950*/  BSYNC B0 ;  /* 0x0000000000007941 */ /* 0x000fea0003800000 */
.L_x_64:
        /* <DEDUP_REMOVED lines=12> */
.L_x_67:
[----:B------:R-:W-:Y:S05]  /*2a20*/  BSYNC B0 ;  /* 0x0000000000007941 */ /* 0x000fea0003800000 */
.L_x_66:
        /* <DEDUP_REMOVED lines=12> */
.L_x_69:
[----:B------:R-:W-:Y:S05]  /*2af0*/  BSYNC B0 ;  /* 0x0000000000007941 */ /* 0x000fea0003800000 */
.L_x_68:
        /* <DEDUP_REMOVED lines=11> */
.L_x_71:
[----:B------:R-:W-:Y:S05]  /*2bb0*/  BSYNC B0 ;  /* 0x0000000000007941 */ /* 0x000fea0003800000 */
.L_x_70:
        /* <DEDUP_REMOVED lines=11> */
.L_x_73:
[----:B------:R-:W-:Y:S05]  /*2c70*/  BSYNC B0 ;  /* 0x0000000000007941 */ /* 0x000fea0003800000 */
.L_x_72:
        /* <DEDUP_REMOVED lines=12> */
.L_x_75:
[----:B------:R-:W-:Y:S05]  /*2d40*/  BSYNC B0 ;  /* 0x0000000000007941 */ /* 0x000fea0003800000 */
.L_x_74:
        /* <DEDUP_REMOVED lines=12> */
.L_x_77:
[----:B------:R-:W-:Y:S05]  /*2e10*/  BSYNC B0 ;  /* 0x0000000000007941 */ /* 0x000fea0003800000 */
.L_x_76:
[----:B-----5:R-:W-:Y:S01]  /*2e20*/  LOP3.LUT R3, R18, 0xffffe000, RZ, 0xc0, !PT ;  /* 0xffffe00012037812 */ /* 0x020fe200078ec0ff */
[----:B------:R-:W-:Y:S01]  /*2e30*/  BSSY B0, `(.L_x_78) ;  /* 0x0000008000007945 */ /* 0x000fe20003800000 */
[----:B------:R-:W-:-:S03]  /*2e40*/  ISETP.GT.AND P0, PT, R4, 0x8, P0 ;  /* 0x000000080400780c */ /* 0x000fc60000704270 */
[----:B01-34-:R-:W-:-:S04]  /*2e50*/  FMUL R6, R3, R2 ;  /* 0x0000000203067220 */ /* 0x01bfc80000400000 */
[----:B------:R-:W-:-:S05]  /*2e60*/  FFMA R53, R53, R0, R6 ;  /* 0x0000000035357223 */ /* 0x000fca0000000006 */
[----:B------:R-:W-:-:S05]  /*2e70*/  F2FP.TF32.F32.PACK_B R53, R53 ;  /* 0x00000035ff35723e */ /* 0x000fca00024050ff */
[----:B------:R0:W-:Y:S01]  /*2e80*/  @P3 STG.E desc[UR10][R14.64+0xe4], R53 ;  /* 0x0000e4350e003986 */ /* 0x0001e2000c10190a */
[----:B------:R-:W-:Y:S05]  /*2e90*/  @!P0 BRA `(.L_x_79) ;  /* 0x0000000000048947 */ /* 0x000fea0003800000 */
[----:B------:R1:W5:Y:S02]  /*2ea0*/  LDG.E.LTC128B R18, desc[UR10][R8.64+0xe0] ;  /* 0x0000e00a08127981 */ /* 0x000364000c1e1920 */
.L_x_79:
[----:B------:R-:W-:Y:S05]  /*2eb0*/  BSYNC B0 ;  /* 0x0000000000007941 */ /* 0x000fea0003800000 */
.L_x_78:
[----:B-----5:R-:W-:Y:S01]  /*2ec0*/  LOP3.LUT R3, R18, 0xffffe000, RZ, 0xc0, !PT ;  /* 0xffffe00012037812 */ /* 0x020fe200078ec0ff */
[----:B------:R-:W-:Y:S01]  /*2ed0*/  @P0 IMAD.MOV.U32 R5, RZ, RZ, R17 ;  /* 0x000000ffff050224 */ /* 0x000fe200078e0011 */
        /* <DEDUP_REMOVED lines=9> */
.L_x_81:
[----:B------:R-:W-:Y:S05]  /*2f70*/  BSYNC B0 ;  /* 0x0000000000007941 */ /* 0x000fea0003800000 */
.L_x_80:
[----:B---3-5:R-:W-:-:S05]  /*2f80*/  LOP3.LUT R3, R18, 0xffffe000, RZ, 0xc0, !PT ;  /* 0xffffe00012037812 */ /* 0x028fca00078ec0ff */
[----:B------:R-:W-:-:S04]  /*2f90*/  FMUL R2, R3, R2 ;  /* 0x0000000203027220 */ /* 0x000fc80000400000 */
[----:B------:R-:W-:Y:S01]  /*2fa0*/  FFMA R2, R55, R0, R2 ;  /* 0x0000000037027223 */ /* 0x000fe20000000002 */
[----:B------:R-:W-:Y:S06]  /*2fb0*/  @!P1 EXIT ;  /* 0x000000000000994d */ /* 0x000fec0003800000 */
[----:B------:R-:W-:-:S05]  /*2fc0*/  F2FP.TF32.F32.PACK_B R3, R2 ;  /* 0x00000002ff03723e */ /* 0x000fca00024050ff */
[----:B------:R-:W-:Y:S01]  /*2fd0*/  STG.E desc[UR10][R16.64+0xe4], R3 ;  /* 0x0000e40310007986 */ /* 0x000fe2000c10190a */
[----:B------:R-:W-:Y:S05]  /*2fe0*/  EXIT ;  /* 0x000000000000794d */ /* 0x000fea0003800000 */
.L_x_21:
[----:B------:R-:W-:Y:S01]  /*2ff0*/  ULDC.64 UR4, c[0x0][0x650] ;  /* 0x0001940000047ab9 */ /* 0x000fe20000000a00 */
[-C--:B0-----:R-:W-:Y:S01]  /*3000*/  FMUL R9, R24, R0.reuse ;  /* 0x0000000018097220 */ /* 0x081fe20000400000 */
[----:B------:R-:W-:Y:S01]  /*3010*/  LEA R6, P1, R12, UR4, 0x2 ;  /* 0x000000040c067c11 */ /* 0x000fe2000f8210ff */
[-C--:B------:R-:W-:Y:S01]  /*3020*/  FMUL R25, R25, R0.reuse ;  /* 0x0000000019197220 */ /* 0x080fe20000400000 */
[----:B------:R-:W-:Y:S01]  /*3030*/  ISETP.GT.AND P2, PT, R3, 0x1, PT ;  /* 0x000000010300780c */ /* 0x000fe20003f44270 */
[-C--:B------:R-:W-:Y:S01]  /*3040*/  FMUL R11, R26, R0.reuse ;  /* 0x000000001a0b7220 */ /* 0x080fe20000400000 */
[----:B------:R-:W-:Y:S01]  /*3050*/  F2FP.TF32.F32.PACK_B R9, R9 ;  /* 0x00000009ff09723e */ /* 0x000fe200024050ff */
[-C--:B------:R-:W-:Y:S01]  /*3060*/  FMUL R27, R27, R0.reuse ;  /* 0x000000001b1b7220 */ /* 0x080fe20000400000 */
[----:B------:R-:W-:Y:S01]  /*3070*/  LEA.HI.X R7, R12, UR5, R19, 0x2, P1 ;  /* 0x000000050c077c11 */ /* 0x000fe200088f1413 */
[-C--:B------:R-:W-:Y:S01]  /*3080*/  FMUL R29, R29, R0.reuse ;  /* 0x000000001d1d7220 */ /* 0x080fe20000400000 */
[----:B------:R-:W-:Y:S01]  /*3090*/  ISETP.GT.AND P4, PT, R4, RZ, P2 ;  /* 0x000000ff0400720c */ /* 0x000fe20001784270 */
[-C--:B------:R-:W-:Y:S01]  /*30a0*/  FMUL R13, R30, R0.reuse ;  /* 0x000000001e0d7220 */ /* 0x080fe20000400000 */
[----:B------:R-:W-:Y:S01]  /*30b0*/  ISETP.GT.AND P2, PT, R4, 0x8, P2 ;  /* 0x000000080400780c */ /* 0x000fe20001744270 */
[----:B------:R0:W-:Y:S01]  /*30c0*/  @P3 STG.E desc[UR10][R6.64], R9 ;  /* 0x0000000906003986 */ /* 0x0001e2000c10190a */
[----:B------:R-:W-:Y:S01]  /*30d0*/  SHF.L.U64.HI R5, R16, 0x2, R5 ;  /* 0x0000000210057819 */ /* 0x000fe20000010205 */
[-C--:B------:R-:W-:Y:S01]  /*30e0*/  FMUL R31, R31, R0.reuse ;  /* 0x000000001f1f7220 */ /* 0x080fe20000400000 */
[----:B------:R-:W-:Y:S01]  /*30f0*/  ISETP.GT.AND P1, PT, R4, 0x8, P0 ;  /* 0x000000080400780c */ /* 0x000fe20000724270 */
[----:B------:R-:W-:Y:S01]  /*3100*/  FMUL R33, R33, R0 ;  /* 0x0000000021217220 */ /* 0x000fe20000400000 */
[----:B------:R-:W-:Y:S01]  /*3110*/  LEA R16, P3, R16, R6, 0x2 ;  /* 0x0000000610107211 */ /* 0x000fe200078610ff */
[-C--:B------:R-:W-:Y:S01]  /*3120*/  FMUL R35, R35, R0.reuse ;  /* 0x0000000023237220 */ /* 0x080fe20000400000 */
[----:B------:R-:W-:Y:S01]  /*3130*/  F2FP.TF32.F32.PACK_B R25, R25 ;  /* 0x00000019ff19723e */ /* 0x000fe200024050ff */
[-C--:B------:R-:W-:Y:S01]  /*3140*/  FMUL R37, R37, R0.reuse ;  /* 0x0000000025257220 */ /* 0x080fe20000400000 */
[----:B------:R-:W-:Y:S01]  /*3150*/  F2FP.TF32.F32.PACK_B R11, R11 ;  /* 0x0000000bff0b723e */ /* 0x000fe200024050ff */
[----:B------:R-:W-:Y:S01]  /*3160*/  IMAD.X R17, R5, 0x1, R7, P3 ;  /* 0x0000000105117824 */ /* 0x000fe200018e0607 */
[----:B------:R-:W-:Y:S01]  /*3170*/  F2FP.TF32.F32.PACK_B R27, R27 ;  /* 0x0000001bff1b723e */ /* 0x000fe200024050ff */
[--C-:B------:R-:W-:Y:S01]  /*3180*/  @P2 IMAD.MOV.U32 R8, RZ, RZ, R16.reuse ;  /* 0x000000ffff082224 */ /* 0x100fe200078e0010 */
[C---:B------:R-:W-:Y:S01]  /*3190*/  ISETP.GT.AND P0, PT, R3.reuse, 0x8, PT ;  /* 0x000000080300780c */ /* 0x040fe20003f04270 */
[--C-:B0-----:R-:W-:Y:S01]  /*31a0*/  @P2 IMAD.MOV.U32 R9, RZ, RZ, R17.reuse ;  /* 0x000000ffff092224 */ /* 0x101fe200078e0011 */
[----:B------:R-:W-:Y:S01]  /*31b0*/  @P4 STG.E desc[UR10][R6.64+0x4], R25 ;  /* 0x0000041906004986 */ /* 0x000fe2000c10190a */
[----:B------:R-:W-:Y:S01]  /*31c0*/  ISETP.GT.AND P3, PT, R3, 0x9, PT ;  /* 0x000000090300780c */ /* 0x000fe20003f64270 */
[-C--:B------:R-:W-:Y:S01]  /*31d0*/  FMUL R5, R28, R0.reuse ;  /* 0x000000001c057220 */ /* 0x080fe20000400000 */
[C---:B------:R-:W-:Y:S01]  /*31e0*/  ISETP.GT.AND P4, PT, R4.reuse, RZ, P0 ;  /* 0x000000ff0400720c */ /* 0x040fe20000784270 */
[----:B------:R0:W-:Y:S01]  /*31f0*/  @P1 STG.E desc[UR10][R16.64], R11 ;  /* 0x0000000b10001986 */ /* 0x0001e2000c10190a */
[C---:B------:R-:W-:Y:S01]  /*3200*/  ISETP.GT.AND P1, PT, R4.reuse, RZ, P3 ;  /* 0x000000ff0400720c */ /* 0x040fe20001f24270 */
[-C--:B------:R-:W-:Y:S01]  /*3210*/  FMUL R39, R39, R0.reuse ;  /* 0x0000000027277220 */ /* 0x080fe20000400000 */
[C---:B------:R-:W-:Y:S01]  /*3220*/  ISETP.GT.AND P3, PT, R4.reuse, 0x8, P3 ;  /* 0x000000080400780c */ /* 0x040fe20001f64270 */
[----:B------:R1:W-:Y:S01]  /*3230*/  @P2 STG.E desc[UR10][R8.64+0x4], R27 ;  /* 0x0000041b08002986 */ /* 0x0003e2000c10190a */
[----:B------:R-:W-:Y:S01]  /*3240*/  ISETP.GT.AND P2, PT, R4, 0x8, P0 ;  /* 0x000000080400780c */ /* 0x000fe20000744270 */
[-C--:B------:R-:W-:Y:S01]  /*3250*/  FMUL R41, R41, R0.reuse ;  /* 0x0000000029297220 */ /* 0x080fe20000400000 */
[----:B------:R-:W-:Y:S01]  /*3260*/  F2FP.TF32.F32.PACK_B R5, R5 ;  /* 0x00000005ff05723e */ /* 0x000fe200024050ff */
[-C--:B------:R-:W-:Y:S01]  /*3270*/  FMUL R43, R43, R0.reuse ;  /* 0x000000002b2b7220 */ /* 0x080fe20000400000 */
[----:B------:R-:W-:Y:S01]  /*3280*/  F2FP.TF32.F32.PACK_B R29, R29 ;  /* 0x0000001dff1d723e */ /* 0x000fe200024050ff */
[-C--:B------:R-:W-:Y:S01]  /*3290*/  FMUL R45, R45, R0.reuse ;  /* 0x000000002d2d7220 */ /* 0x080fe20000400000 */
[----:B------:R-:W-:Y:S01]  /*32a0*/  F2FP.TF32.F32.PACK_B R13, R13 ;  /* 0x0000000dff0d723e */ /* 0x000fe200024050ff */
[----:B------:R2:W-:Y:S01]  /*32b0*/  @P4 STG.E desc[UR10][R6.64+0x20], R5 ;  /* 0x0000200506004986 */ /* 0x0005e2000c10190a */
[C---:B------:R-:W-:Y:S01]  /*32c0*/  ISETP.GT.AND P0, PT, R3.reuse, 0x10, PT ;  /* 0x000000100300780c */ /* 0x040fe20003f04270 */
[-C--:B0-----:R-:W-:Y:S01]  /*32d0*/  FMUL R11, R34, R0.reuse ;  /* 0x00000000220b7220 */ /* 0x081fe20000400000 */
[----:B------:R-:W-:Y:S01]  /*32e0*/  F2FP.TF32.F32.PACK_B R31, R31 ;  /* 0x0000001fff1f723e */ /* 0x000fe200024050ff */
[----:B------:R-:W-:Y:S01]  /*32f0*/  @P1 STG.E desc[UR10][R6.64+0x24], R29 ;  /* 0x0000241d06001986 */ /* 0x000fe2000c10190a */
[----:B------:R-:W-:Y:S01]  /*3300*/  ISETP.GT.AND P1, PT, R3, 0x11, PT ;  /* 0x000000110300780c */ /* 0x000fe20003f24270 */
[----:B-1----:R-:W-:Y:S01]  /*3310*/  @P2 IMAD.MOV.U32 R8, RZ, RZ, R16 ;  /* 0x000000ffff082224 */ /* 0x002fe200078e0010 */
[C---:B------:R-:W-:Y:S01]  /*3320*/  ISETP.GT.AND P5, PT, R4.reuse, RZ, P0 ;  /* 0x000000ff0400720c */ /* 0x040fe200007a4270 */
[----:B------:R-:W-:Y:S01]  /*3330*/  @P2 IMAD.MOV.U32 R9, RZ, RZ, R17 ;  /* 0x000000ffff092224 */ /* 0x000fe200078e0011 */
[----:B------:R-:W-:Y:S01]  /*3340*/  ISETP.GT.AND P4, PT, R4, RZ, P1 ;  /* 0x000000ff0400720c */ /* 0x000fe20000f84270 */
[-C--:B------:R-:W-:Y:S01]  /*3350*/  FMUL R47, R47, R0.reuse ;  /* 0x000000002f2f7220 */ /* 0x080fe20000400000 */
[----:B------:R-:W-:Y:S01]  /*3360*/  F2FP.TF32.F32.PACK_B R33, R33 ;  /* 0x00000021ff21723e */ /* 0x000fe200024050ff */
[-C--:B--2---:R-:W-:Y:S01]  /*3370*/  FMUL R5, R32, R0.reuse ;  /* 0x0000000020057220 */ /* 0x084fe20000400000 */
[----:B------:R0:W-:Y:S01]  /*3380*/  @P2 STG.E desc[UR10][R8.64+0x20], R13 ;  /* 0x0000200d08002986 */ /* 0x0001e2000c10190a */
[----:B------:R-:W-:Y:S01]  /*3390*/  ISETP.GT.AND P2, PT, R4, 0x8, P0 ;  /* 0x000000080400780c */ /* 0x000fe20000744270 */
[-C--:B------:R-:W-:Y:S01]  /*33a0*/  FMUL R49, R49, R0.reuse ;  /* 0x0000000031317220 */ /* 0x080fe20000400000 */
[----:B------:R-:W-:Y:S01]  /*33b0*/  ISETP.GT.AND P0, PT, R3, 0x18, PT ;  /* 0x000000180300780c */ /* 0x000fe20003f04270 */
[-C--:B------:R-:W-:Y:S01]  /*33c0*/  FMUL R51, R51, R0.reuse ;  /* 0x0000000033337220 */ /* 0x080fe20000400000 */
[----:B------:R-:W-:Y:S01]  /*33d0*/  F2FP.TF32.F32.PACK_B R5, R5 ;  /* 0x00000005ff05723e */ /* 0x000fe200024050ff */
[-C--:B------:R-:W-:Y:S01]  /*33e0*/  FMUL R53, R53, R0.reuse ;  /* 0x0000000035357220 */ /* 0x080fe20000400000 */
[----:B------:R-:W-:Y:S01]  /*33f0*/  F2FP.TF32.F32.PACK_B R11, R11 ;  /* 0x0000000bff0b723e */ /* 0x000fe200024050ff */
[----:B------:R-:W-:Y:S01]  /*3400*/  FMUL R15, R54, R0 ;  /* 0x00000000360f7220 */ /* 0x000fe20000400000 */
[----:B------:R-:W-:-:S02]  /*3410*/  F2FP.TF32.F32.PACK_B R35, R35 ;  /* 0x00000023ff23723e */ /* 0x000fc400024050ff */
[----:B------:R-:W-:Y:S01]  /*3420*/  F2FP.TF32.F32.PACK_B R37, R37 ;  /* 0x00000025ff25723e */ /* 0x000fe200024050ff */
[----:B0-----:R-:W-:Y:S02]  /*3430*/  @P3 IMAD.MOV.U32 R8, RZ, RZ, R16 ;  /* 0x000000ffff083224 */ /* 0x001fe400078e0010 */
[----:B------:R-:W-:Y:S01]  /*3440*/  FMUL R13, R38, R0 ;  /* 0x00000000260d7220 */ /* 0x000fe20000400000 */
[----:B------:R-:W-:Y:S01]  /*3450*/  @P3 IMAD.MOV.U32 R9, RZ, RZ, R17 ;  /* 0x000000ffff093224 */ /* 0x000fe200078e0011 */
[----:B------:R-:W-:Y:S02]  /*3460*/  F2FP.TF32.F32.PACK_B R39, R39 ;  /* 0x00000027ff27723e */ /* 0x000fe400024050ff */
[----:B------:R-:W-:Y:S02]  /*3470*/  F2FP.TF32.F32.PACK_B R41, R41 ;  /* 0x00000029ff29723e */ /* 0x000fe400024050ff */
[----:B------:R0:W-:Y:S01]  /*3480*/  @P3 STG.E desc[UR10][R8.64+0x24], R31 ;  /* 0x0000241f08003986 */ /* 0x0001e2000c10190a */
[----:B------:R-:W-:-:S02]  /*3490*/  ISETP.GT.AND P3, PT, R4, 0x8, P1 ;  /* 0x000000080400780c */ /* 0x000fc40000f64270 */
[----:B------:R-:W-:Y:S01]  /*34a0*/  ISETP.GT.AND P1, PT, R3, 0x19, PT ;  /* 0x000000190300780c */ /* 0x000fe20003f24270 */
[----:B------:R1:W-:Y:S01]  /*34b0*/  @P5 STG.E desc[UR10][R6.64+0x40], R5 ;  /* 0x0000400506005986 */ /* 0x0003e2000c10190a */
[C---:B------:R-:W-:Y:S02]  /*34c0*/  ISETP.GT.AND P5, PT, R4.reuse, RZ, P0 ;  /* 0x000000ff0400720c */ /* 0x040fe400007a4270 */
[----:B------:R-:W-:Y:S01]  /*34d0*/  F2FP.TF32.F32.PACK_B R13, R13 ;  /* 0x0000000dff0d723e */ /* 0x000fe200024050ff */
[----:B------:R-:W-:Y:S01]  /*34e0*/  @P4 STG.E desc[UR10][R6.64+0x44], R33 ;  /* 0x0000442106004986 */ /* 0x000fe2000c10190a */
[----:B------:R-:W-:Y:S02]  /*34f0*/  ISETP.GT.AND P4, PT, R4, RZ, P1 ;  /* 0x000000ff0400720c */ /* 0x000fe40000f84270 */
[----:B------:R-:W-:Y:S01]  /*3500*/  F2FP.TF32.F32.PACK_B R43, R43 ;  /* 0x0000002bff2b723e */ /* 0x000fe200024050ff */
[----:B0-----:R-:W-:Y:S01]  /*3510*/  @P2 IMAD.MOV.U32 R8, RZ, RZ, R16 ;  /* 0x000000ffff082224 */ /* 0x001fe200078e0010 */
[----:B------:R-:W-:Y:S01]  /*3520*/  F2FP.TF32.F32.PACK_B R45, R45 ;  /* 0x0000002dff2d723e */ /* 0x000fe200024050ff */
[----:B------:R-:W-:Y:S01]  /*3530*/  @P2 IMAD.MOV.U32 R9, RZ, RZ, R17 ;  /* 0x000000ffff092224 */ /* 0x000fe200078e0011 */
[----:B------:R-:W-:Y:S01]  /*3540*/  F2FP.TF32.F32.PACK_B R47, R47 ;  /* 0x0000002fff2f723e */ /* 0x000fe200024050ff */
[----:B-1----:R-:W-:Y:S01]  /*3550*/  FMUL R5, R36, R0 ;  /* 0x0000000024057220 */ /* 0x002fe20000400000 */
[----:B------:R-:W-:-:S02]  /*3560*/  F2FP.TF32.F32.PACK_B R49, R49 ;  /* 0x00000031ff31723e */ /* 0x000fc400024050ff */
[----:B------:R0:W-:Y:S01]  /*3570*/  @P2 STG.E desc[UR10][R8.64+0x40], R11 ;  /* 0x0000400b08002986 */ /* 0x0001e2000c10190a */
[----:B------:R-:W-:Y:S02]  /*3580*/  ISETP.GT.AND P2, PT, R4, 0x8, P0 ;  /* 0x000000080400780c */ /* 0x000fe40000744270 */
[----:B------:R-:W-:Y:S02]  /*3590*/  F2FP.TF32.F32.PACK_B R5, R5 ;  /* 0x00000005ff05723e */ /* 0x000fe400024050ff */
[----:B------:R-:W-:Y:S02]  /*35a0*/  ISETP.GT.AND P0, PT, R3, 0x20, PT ;  /* 0x000000200300780c */ /* 0x000fe40003f04270 */
[----:B------:R-:W-:Y:S02]  /*35b0*/  F2FP.TF32.F32.PACK_B R51, R51 ;  /* 0x00000033ff33723e */ /* 0x000fe400024050ff */
[----:B------:R-:W-:Y:S02]  /*35c0*/  F2FP.TF32.F32.PACK_B R53, R53 ;  /* 0x00000035ff35723e */ /* 0x000fe400024050ff */
[----:B------:R-:W-:Y:S01]  /*35d0*/  F2FP.TF32.F32.PACK_B R15, R15 ;  /* 0x0000000fff0f723e */ /* 0x000fe200024050ff */
[----:B0-----:R-:W-:-:S02]  /*35e0*/  @P3 IMAD.MOV.U32 R8, RZ, RZ, R16 ;  /* 0x000000ffff083224 */ /* 0x001fc400078e0010 */
[----:B------:R-:W-:Y:S01]  /*35f0*/  FMUL R11, R42, R0 ;  /* 0x000000002a0b7220 */ /* 0x000fe20000400000 */
[----:B------:R-:W-:-:S04]  /*3600*/  @P3 IMAD.MOV.U32 R9, RZ, RZ, R17 ;  /* 0x000000ffff093224 */ /* 0x000fc800078e0011 */
[----:B------:R-:W-:Y:S01]  /*3610*/  F2FP.TF32.F32.PACK_B R11, R11 ;  /* 0x0000000bff0b723e */ /* 0x000fe200024050ff */
[----:B------:R0:W-:Y:S01]  /*3620*/  @P3 STG.E desc[UR10][R8.64+0x44], R35 ;  /* 0x0000442308003986 */ /* 0x0001e2000c10190a */
[C---:B------:R-:W-:Y:S02]  /*3630*/  ISETP.GT.AND P3, PT, R4.reuse, 0x8, P1 ;  /* 0x000000080400780c */ /* 0x040fe40000f64270 */
[C---:B------:R-:W-:Y:S01]  /*3640*/  ISETP.GT.AND P1, PT, R3.reuse, 0x21, PT ;  /* 0x000000210300780c */ /* 0x040fe20003f24270 */
[----:B------:R1:W-:Y:S01]  /*3650*/  @P5 STG.E desc[UR10][R6.64+0x60], R5 ;  /* 0x0000600506005986 */ /* 0x0003e2000c10190a */
[C---:B------:R-:W-:Y:S02]  /*3660*/  ISETP.GT.AND P5, PT, R4.reuse, RZ, P0 ;  /* 0x000000ff0400720c */ /* 0x040fe400007a4270 */
[----:B------:R-:W-:Y:S01]  /*3670*/  ISETP.GT.AND P0, PT, R4, 0x8, P0 ;  /* 0x000000080400780c */ /* 0x000fe20000704270 */
[----:B------:R-:W-:Y:S01]  /*3680*/  @P4 STG.E desc[UR10][R6.64+0x64], R37 ;  /* 0x0000642506004986 */ /* 0x000fe2000c10190a */
[----:B------:R-:W-:Y:S01]  /*3690*/  ISETP.GT.AND P4, PT, R3, 0x29, PT ;  /* 0x000000290300780c */ /* 0x000fe20003f84270 */
[----:B0-----:R-:W-:-:S03]  /*36a0*/  @P2 IMAD.MOV.U32 R8, RZ, RZ, R16 ;  /* 0x000000ffff082224 */ /* 0x001fc600078e0010 */
[C---:B------:R-:W-:Y:S01]  /*36b0*/  ISETP.GT.AND P6, PT, R4.reuse, RZ, P4 ;  /* 0x000000ff0400720c */ /* 0x040fe200027c4270 */
[----:B------:R-:W-:Y:S01]  /*36c0*/  @P2 IMAD.MOV.U32 R9, RZ, RZ, R17 ;  /* 0x000000ffff092224 */ /* 0x000fe200078e0011 */
[----:B------:R-:W-:Y:S01]  /*36d0*/  ISETP.GT.AND P4, PT, R4, 0x8, P4 ;  /* 0x000000080400780c */ /* 0x000fe20002784270 */
[----:B-1----:R-:W-:-:S03]  /*36e0*/  FMUL R5, R40, R0 ;  /* 0x0000000028057220 */ /* 0x002fc60000400000 */
[----:B------:R0:W-:Y:S01]  /*36f0*/  @P2 STG.E desc[UR10][R8.64+0x60], R13 ;  /* 0x0000600d08002986 */ /* 0x0001e2000c10190a */
[C---:B------:R-:W-:Y:S02]  /*3700*/  ISETP.GT.AND P2, PT, R4.reuse, RZ, P1 ;  /* 0x000000ff0400720c */ /* 0x040fe40000f44270 */
[----:B------:R-:W-:Y:S02]  /*3710*/  F2FP.TF32.F32.PACK_B R5, R5 ;  /* 0x00000005ff05723e */ /* 0x000fe400024050ff */
[----:B------:R-:W-:Y:S02]  /*3720*/  ISETP.GT.AND P1, PT, R4, 0x8, P1 ;  /* 0x000000080400780c */ /* 0x000fe40000f24270 */
[----:B------:R-:W-:Y:S02]  /*3730*/  @P6 IMAD.MOV.U32 R2, RZ, RZ, R6 ;  /* 0x000000ffff026224 */ /* 0x000fe400078e0006 */
[----:B0-----:R-:W-:Y:S02]  /*3740*/  @P3 IMAD.MOV.U32 R8, RZ, RZ, R16 ;  /* 0x000000ffff083224 */ /* 0x001fe400078e0010 */
[----:B------:R-:W-:Y:S01]  /*3750*/  FMUL R13, R52, R0 ;  /* 0x00000000340d7220 */ /* 0x000fe20000400000 */
[----:B------:R-:W-:-:S04]  /*3760*/  @P3 IMAD.MOV.U32 R9, RZ, RZ, R17 ;  /* 0x000000ffff093224 */ /* 0x000fc800078e0011 */
[----:B------:R-:W-:Y:S01]  /*3770*/  F2FP.TF32.F32.PACK_B R13, R13 ;  /* 0x0000000dff0d723e */ /* 0x000fe200024050ff */
[----:B------:R0:W-:Y:S04]  /*3780*/  @P3 STG.E desc[UR10][R8.64+0x64], R39 ;  /* 0x0000642708003986 */ /* 0x0001e8000c10190a */
[----:B------:R1:W-:Y:S01]  /*3790*/  @P5 STG.E desc[UR10][R6.64+0x80], R5 ;  /* 0x0000800506005986 */ /* 0x0003e2000c10190a */
[----:B------:R-:W-:-:S03]  /*37a0*/  ISETP.GT.AND P5, PT, R3, 0x28, PT ;  /* 0x000000280300780c */ /* 0x000fc60003fa4270 */
[----:B------:R-:W-:Y:S01]  /*37b0*/  @P2 STG.E desc[UR10][R6.64+0x84], R41 ;  /* 0x0000842906002986 */ /* 0x000fe2000c10190a */
[C---:B------:R-:W-:Y:S02]  /*37c0*/  ISETP.GT.AND P3, PT, R4.reuse, RZ, P5 ;  /* 0x000000ff0400720c */ /* 0x040fe40002f64270 */
[----:B------:R-:W-:Y:S01]  /*37d0*/  ISETP.GT.AND P5, PT, R4, 0x8, P5 ;  /* 0x000000080400780c */ /* 0x000fe20002fa4270 */
[----:B0-----:R-:W-:Y:S01]  /*37e0*/  @P0 IMAD.MOV.U32 R8, RZ, RZ, R16 ;  /* 0x000000ffff080224 */ /* 0x001fe200078e0010 */
[----:B------:R-:W-:Y:S01]  /*37f0*/  ISETP.GT.AND P2, PT, R3, 0x31, PT ;  /* 0x000000310300780c */ /* 0x000fe20003f44270 */
[----:B------:R-:W-:Y:S02]  /*3800*/  @P0 IMAD.MOV.U32 R9, RZ, RZ, R17 ;  /* 0x000000ffff090224 */ /* 0x000fe400078e0011 */
[----:B-1----:R-:W-:-:S03]  /*3810*/  FMUL R5, R44, R0 ;  /* 0x000000002c057220 */ /* 0x002fc60000400000 */
[----:B------:R0:W-:Y:S01]  /*3820*/  @P0 STG.E desc[UR10][R8.64+0x80], R11 ;  /* 0x0000800b08000986 */ /* 0x0001e2000c10190a */
[----:B------:R-:W-:Y:S02]  /*3830*/  ISETP.GT.AND P0, PT, R3, 0x39, PT ;  /* 0x000000390300780c */ /* 0x000fe40003f04270 */
[----:B------:R-:W-:Y:S01]  /*3840*/  F2FP.TF32.F32.PACK_B R5, R5 ;  /* 0x00000005ff05723e */ /* 0x000fe200024050ff */
[----:B0-----:R-:W-:Y:S02]  /*3850*/  @P1 IMAD.MOV.U32 R8, RZ, RZ, R16 ;  /* 0x000000ffff081224 */ /* 0x001fe400078e0010 */
[----:B------:R-:W-:Y:S01]  /*3860*/  FMUL R11, R46, R0 ;  /* 0x000000002e0b7220 */ /* 0x000fe20000400000 */
[----:B------:R-:W-:-:S04]  /*3870*/  @P1 IMAD.MOV.U32 R9, RZ, RZ, R17 ;  /* 0x000000ffff091224 */ /* 0x000fc800078e0011 */
[----:B------:R-:W-:Y:S01]  /*3880*/  F2FP.TF32.F32.PACK_B R11, R11 ;  /* 0x0000000bff0b723e */ /* 0x000fe200024050ff */
[----:B------:R0:W-:Y:S01]  /*3890*/  @P1 STG.E desc[UR10][R8.64+0x84], R43 ;  /* 0x0000842b08001986 */ /* 0x0001e2000c10190a */
[----:B------:R-:W-:-:S03]  /*38a0*/  ISETP.GT.AND P1, PT, R3, 0x38, PT ;  /* 0x000000380300780c */ /* 0x000fc60003f24270 */
[----:B------:R1:W-:Y:S01]  /*38b0*/  @P3 STG.E desc[UR10][R6.64+0xa0], R5 ;  /* 0x0000a00506003986 */ /* 0x0003e2000c10190a */
[----:B------:R-:W-:Y:S01]  /*38c0*/  ISETP.GT.AND P3, PT, R3, 0x30, PT ;  /* 0x000000300300780c */ /* 0x000fe20003f64270 */
[----:B------:R-:W-:-:S05]  /*38d0*/  @P6 IMAD.MOV.U32 R3, RZ, RZ, R7 ;  /* 0x000000ffff036224 */ /* 0x000fca00078e0007 */
[----:B------:R2:W-:Y:S01]  /*38e0*/  @P6 STG.E desc[UR10][R2.64+0xa4], R45 ;  /* 0x0000a42d02006986 */ /* 0x0005e2000c10190a */
[----:B------:R-:W-:Y:S01]  /*38f0*/  ISETP.GT.AND P6, PT, R4, RZ, P3 ;  /* 0x000000ff0400720c */ /* 0x000fe20001fc4270 */
[-C--:B0-----:R-:W-:Y:S01]  /*3900*/  FMUL R9, R50, R0.reuse ;  /* 0x0000000032097220 */ /* 0x081fe20000400000 */
[----:B------:R-:W-:Y:S01]  /*3910*/  ISETP.GT.AND P3, PT, R4, 0x8, P3 ;  /* 0x000000080400780c */ /* 0x000fe20001f64270 */
[-C--:B-1----:R-:W-:Y:S01]  /*3920*/  FMUL R5, R48, R0.reuse ;  /* 0x0000000030057220 */ /* 0x082fe20000400000 */
[----:B------:R-:W-:Y:S02]  /*3930*/  FMUL R0, R55, R0 ;  /* 0x0000000037007220 */ /* 0x000fe40000400000 */
[----:B------:R-:W-:Y:S02]  /*3940*/  F2FP.TF32.F32.PACK_B R9, R9 ;  /* 0x00000009ff09723e */ /* 0x000fe400024050ff */
[----:B------:R-:W-:Y:S01]  /*3950*/  F2FP.TF32.F32.PACK_B R5, R5 ;  /* 0x00000005ff05723e */ /* 0x000fe200024050ff */
[----:B--2---:R-:W-:-:S02]  /*3960*/  @P5 IMAD.MOV.U32 R2, RZ, RZ, R16 ;  /* 0x000000ffff025224 */ /* 0x004fc400078e0010 */
[----:B------:R-:W-:-:S05]  /*3970*/  @P5 IMAD.MOV.U32 R3, RZ, RZ, R17 ;  /* 0x000000ffff035224 */ /* 0x000fca00078e0011 */
[----:B------:R0:W-:Y:S01]  /*3980*/  @P5 STG.E desc[UR10][R2.64+0xa0], R11 ;  /* 0x0000a00b02005986 */ /* 0x0001e2000c10190a */
[C---:B------:R-:W-:Y:S02]  /*3990*/  ISETP.GT.AND P5, PT, R4.reuse, RZ, P2 ;  /* 0x000000ff0400720c */ /* 0x040fe400017a4270 */
[----:B------:R-:W-:Y:S01]  /*39a0*/  ISETP.GT.AND P2, PT, R4, 0x8, P2 ;  /* 0x000000080400780c */ /* 0x000fe20001744270 */
[----:B0-----:R-:W-:Y:S02]  /*39b0*/  @P4 IMAD.MOV.U32 R2, RZ, RZ, R16 ;  /* 0x000000ffff024224 */ /* 0x001fe400078e0010 */
        /* <DEDUP_REMOVED lines=11> */
[----:B------:R0:W-:Y:S02]  /*3a70*/  @P5 STG.E desc[UR10][R2.64+0xc4], R49 ;  /* 0x0000c43102005986 */ /* 0x0001e4000c10190a */
        /* <DEDUP_REMOVED lines=8> */
[----:B------:R0:W-:Y:S04]  /*3b00*/  @P4 STG.E desc[UR10][R2.64+0xe0], R13 ;  /* 0x0000e00d02004986 */ /* 0x0001e8000c10190a */
[----:B------:R1:W-:Y:S01]  /*3b10*/  @P6 STG.E desc[UR10][R6.64+0xe4], R53 ;  /* 0x0000e43506006986 */ /* 0x0003e2000c10190a */
[----:B0-----:R-:W-:Y:S02]  /*3b20*/  @P1 IMAD.MOV.U32 R2, RZ, RZ, R16 ;  /* 0x000000ffff021224 */ /* 0x001fe400078e0010 */
[----:B------:R-:W-:-:S05]  /*3b30*/  @P1 IMAD.MOV.U32 R3, RZ, RZ, R17 ;  /* 0x000000ffff031224 */ /* 0x000fca00078e0011 */
[----:B------:R1:W-:Y:S01]  /*3b40*/  @P1 STG.E desc[UR10][R2.64+0xe0], R15 ;  /* 0x0000e00f02001986 */ /* 0x0003e2000c10190a */
[----:B------:R-:W-:Y:S05]  /*3b50*/  @!P0 EXIT ;  /* 0x000000000000894d */ /* 0x000fea0003800000 */
[----:B-1----:R-:W-:-:S05]  /*3b60*/  F2FP.TF32.F32.PACK_B R3, R0 ;  /* 0x00000000ff03723e */ /* 0x002fca00024050ff */
[----:B------:R-:W-:Y:S01]  /*3b70*/  STG.E desc[UR10][R16.64+0xe4], R3 ;  /* 0x0000e40310007986 */ /* 0x000fe2000c10190a */
[----:B------:R-:W-:Y:S05]  /*3b80*/  EXIT ;  /* 0x000000000000794d */ /* 0x000fea0003800000 */
.L_x_9:
[----:B------:R-:W-:-:S13]  /*3b90*/  ISETP.NE.AND P0, PT, R6, RZ, PT ;  /* 0x000000ff0600720c */ /* 0x000fda0003f05270 */
[----:B------:R-:W-:Y:S05]  /*3ba0*/  @P0 EXIT ;  /* 0x000000000000094d */ /* 0x000fea0003800000 */
[----:B------:R-:W-:Y:S01]  /*3bb0*/  ELECT P0, URZ, PT ;  /* 0x00000000003f782f */ /* 0x000fe20003800000 */
[----:B------:R-:W-:-:S12]  /*3bc0*/  BSSY B0, `(.L_x_82) ;  /* 0x00002c3000007945 */ /* 0x000fd80003800000 */
[----:B------:R-:W-:Y:S05]  /*3bd0*/  @!P0 BRA `(.L_x_83) ;  /* 0x0000002c00048947 */ /* 0x000fea0003800000 */
[----:B------:R-:W-:Y:S02]  /*3be0*/  ISETP.GE.AND P0, PT, R4, 0x1, PT ;  /* 0x000000010400780c */ /* 0x000fe40003f06270 */
[----:B------:R-:W-:-:S04]  /*3bf0*/  SHF.R.S32.HI R7, RZ, 0x1f, R8 ;  /* 0x0000001fff077819 */ /* 0x000fc80000011408 */
[----:B------:R-:W-:-:S07]  /*3c00*/  LEA.HI R7, R7, R8, RZ, 0x7 ;  /* 0x0000000807077211 */ /* 0x000fce00078f38ff */
[----:B------:R-:W-:Y:S05]  /*3c10*/  @!P0 BRA `(.L_x_83) ;  /* 0x0000002800f48947 */ /* 0x000fea0003800000 */
[----:B------:R-:W-:Y:S01]  /*3c20*/  LOP3.LUT R7, R7, 0xffffff80, RZ, 0xc0, !PT ;  /* 0xffffff8007077812 */ /* 0x000fe200078ec0ff */
[----:B0----5:R-:W-:Y:S01]  /*3c30*/  IMAD.SHL.U32 R0, R5, 0x40, RZ ;  /* 0x0000004005007824 */ /* 0x021fe200078e00ff */
[C---:B------:R-:W-:Y:S01]  /*3c40*/  LOP3.LUT P0, RZ, R8.reuse, 0x1f, RZ, 0xc0, !PT ;  /* 0x0000001f08ff7812 */ /* 0x040fe2000780c0ff */
[----:B---3--:R-:W-:Y:S01]  /*3c50*/  IMAD.SHL.U32 R2, R9, 0x40, RZ ;  /* 0x0000004009027824 */ /* 0x008fe200078e00ff */
[----:B------:R-:W-:Y:S01]  /*3c60*/  LOP3.LUT R17, R3, 0x2, RZ, 0xfc, !PT ;  /* 0x0000000203117812 */ /* 0x000fe200078efcff */
[----:B------:R-:W-:Y:S01]  /*3c70*/  IMAD.IADD R7, R8, 0x1, -R7 ;  /* 0x0000000108077824 */ /* 0x000fe200078e0a07 */
[----:B------:R-:W-:Y:S01]  /*3c80*/  CS2R R10, SRZ ;  /* 0x00000000000a7805 */ /* 0x000fe2000001ff00 */
[----:B------:R-:W-:Y:S01]  /*3c90*/  VIADD R19, R4, 0x1 ;  /* 0x0000000104137836 */ /* 0x000fe20000000000 */
[----:B------:R-:W-:Y:S01]  /*3ca0*/  CS2R R12, SRZ ;  /* 0x00000000000c7805 */ /* 0x000fe2000001ff00 */
[----:B------:R-:W-:Y:S01]  /*3cb0*/  IMAD.MOV.U32 R14, RZ, RZ, RZ ;  /* 0x000000ffff0e7224 */ /* 0x000fe200078e00ff */
[C---:B------:R-:W-:Y:S01]  /*3cc0*/  ISETP.NE.AND P1, PT, R7.reuse, RZ, PT ;  /* 0x000000ff0700720c */ /* 0x040fe20003f25270 */
[----:B------:R-:W-:Y:S01]  /*3cd0*/  IMAD.MOV.U32 R5, RZ, RZ, 0x1 ;  /* 0x00000001ff057424 */ /* 0x000fe200078e00ff */
[----:B------:R-:W-:Y:S01]  /*3ce0*/  ISETP.NE.OR P0, PT, R7, RZ, !P0 ;  /* 0x000000ff0700720c */ /* 0x000fe20004705670 */
[----:B------:R-:W-:-:S02]  /*3cf0*/  VIADD R20, R0, 0x8 ;  /* 0x0000000800147836 */ /* 0x000fc40000000000 */
[C---:B------:R-:W-:Y:S02]  /*3d00*/  VIADD R21, R0.reuse, 0x10 ;  /* 0x0000001000157836 */ /* 0x040fe40000000000 */
[C---:B------:R-:W-:Y:S02]  /*3d10*/  VIADD R22, R0.reuse, 0x18 ;  /* 0x0000001800167836 */ /* 0x040fe40000000000 */
[C---:B------:R-:W-:Y:S02]  /*3d20*/  VIADD R23, R0.reuse, 0x20 ;  /* 0x0000002000177836 */ /* 0x040fe40000000000 */
[C---:B------:R-:W-:Y:S02]  /*3d30*/  VIADD R24, R0.reuse, 0x28 ;  /* 0x0000002800187836 */ /* 0x040fe40000000000 */
[C---:B------:R-:W-:Y:S02]  /*3d40*/  VIADD R25, R0.reuse, 0x30 ;  /* 0x0000003000197836 */ /* 0x040fe40000000000 */
[----:B------:R-:W-:-:S02]  /*3d50*/  VIADD R26, R0, 0x38 ;  /* 0x00000038001a7836 */ /* 0x000fc40000000000 */
[C---:B------:R-:W-:Y:S02]  /*3d60*/  VIADD R27, R2.reuse, 0x8 ;  /* 0x00000008021b7836 */ /* 0x040fe40000000000 */
[C---:B------:R-:W-:Y:S02]  /*3d70*/  VIADD R28, R2.reuse, 0x10 ;  /* 0x00000010021c7836 */ /* 0x040fe40000000000 */
[C---:B------:R-:W-:Y:S02]  /*3d80*/  VIADD R29, R2.reuse, 0x18 ;  /* 0x00000018021d7836 */ /* 0x040fe40000000000 */
[C---:B------:R-:W-:Y:S02]  /*3d90*/  VIADD R30, R2.reuse, 0x20 ;  /* 0x00000020021e7836 */ /* 0x040fe40000000000 */
[C---:B------:R-:W-:Y:S02]  /*3da0*/  VIADD R31, R2.reuse, 0x28 ;  /* 0x00000028021f7836 */ /* 0x040fe40000000000 */
[----:B------:R-:W-:-:S02]  /*3db0*/  VIADD R32, R2, 0x30 ;  /* 0x0000003002207836 */ /* 0x000fc40000000000 */
[----:B------:R-:W-:-:S07]  /*3dc0*/  VIADD R18, R2, 0x38 ;  /* 0x0000003802127836 */ /* 0x000fce0000000000 */
.L_x_87:
[----:B------:R-:W0:Y:S01]  /*3dd0*/  S2R R7, SR_CgaCtaId ;  /* 0x0000000000077919 */ /* 0x000e220000008800 */
[----:B------:R-:W-:-:S04]  /*3de0*/  MOV R6, 0x400 ;  /* 0x0000040000067802 */ /* 0x000fc80000000f00 */
[----:B0-----:R-:W-:Y:S02]  /*3df0*/  LEA R9, R7, R6, 0x18 ;  /* 0x0000000607097211 */ /* 0x001fe400078ec0ff */
[----:B------:R-:W-:-:S03]  /*3e00*/  SHF.L.U32 R6, R5, 0x1f, RZ ;  /* 0x0000001f05067819 */ /* 0x000fc600000006ff */
[----:B------:R-:W-:-:S07]  /*3e10*/  IMAD R7, R14, 0x8, R9 ;  /* 0x000000080e077824 */ /* 0x000fce00078e0209 */
.L_x_84:
[----:B0-----:R0:W1:Y:S02]  /*3e20*/  SYNCS.PHASECHK.TRANS64.TRYWAIT P2, [R7+URZ+0x38038], R6 ;  /* 0x03803806070075a7 */ /* 0x001064000804017f */
[----:B-1----:R-:W-:Y:S05]  /*3e30*/  @!P2 NANOSLEEP.SYNCS 0x989680 ;  /* 0x009896800000a95d */ /* 0x002fea0003900000 */
[----:B------:R-:W1:Y:S02]  /*3e40*/  @!P2 SYNCS.PHASECHK.TRANS64 P2, [R7+URZ+0x38038], R6 ;  /* 0x038038060700a5a7 */ /* 0x000e64000804007f */
[----:B-1----:R-:W-:Y:S05]  /*3e50*/  @!P2 BRA `(.L_x_84) ;  /* 0xfffffffc00f0a947 */ /* 0x002fea000383ffff */
[----:B0-----:R-:W0:Y:S02]  /*3e60*/  @!P1 LDC R6, c[0x0][0x580] ;  /* 0x00016000ff069b82 */ /* 0x001e240000000800 */
[----:B0-----:R0:W-:Y:S02]  /*3e70*/  @!P1 SYNCS.ARRIVE.TRANS64 RZ, [R7+URZ+0x38000], R6 ;  /* 0x0380000607ff99a7 */ /* 0x0011e4000800003f */
[----:B0-----:R-:W-:-:S04]  /*3e80*/  PRMT R6, R17, 0x9910, RZ ;  /* 0x0000991011067816 */ /* 0x001fc800000000ff */
[----:B------:R-:W-:-:S13]  /*3e90*/  ISETP.NE.AND P2, PT, R6, 0x2, PT ;  /* 0x000000020600780c */ /* 0x000fda0003f45270 */
[----:B------:R-:W-:Y:S05]  /*3ea0*/  @P2 BRA `(.L_x_85) ;  /* 0x0000000000042947 */ /* 0x000fea0003800000 */
[----:B------:R-:W-:Y:S01]  /*3eb0*/  BPT.TRAP 0x1 ;  /* 0x000000040000795c */ /* 0x000fe20000300000 */
.L_x_85:
[----:B------:R-:W-:Y:S05]  /*3ec0*/  @P0 BRA `(.L_x_86) ;  /* 0x0000000000040947 */ /* 0x000fea0003800000 */
[----:B------:R-:W-:Y:S01]  /*3ed0*/  BPT.TRAP 0x1 ;  /* 0x000000040000795c */ /* 0x000fe20000300000 */
.L_x_86:
[----:B------:R-:W-:Y:S01]  /*3ee0*/  ULDC UR15, c[0x0][0x380] ;  /* 0x0000e000000f7ab9 */ /* 0x000fe20000000800 */
[----:B------:R-:W-:Y:S01]  /*3ef0*/  R2UR UR22, R20 ;  /* 0x00000000141672ca */ /* 0x000fe200000e0000 */
[----:B------:R-:W-:Y:S01]  /*3f00*/  UISETP.NE.AND UP1, UPT, UR15, 0x1, UPT ;  /* 0x000000010f00788c */ /* 0x000fe2000bf25270 */
[----:B------:R-:W-:Y:S01]  /*3f10*/  R2UR UR14, R21 ;  /* 0x00000000150e72ca */ /* 0x000fe200000e0000 */
[----:B------:R-:W-:Y:S01]  /*3f20*/  ULDC UR31, c[0x0][0x38c] ;  /* 0x0000e300001f7ab9 */ /* 0x000fe20000000800 */
[----:B------:R-:W-:Y:S01]  /*3f30*/  R2UR UR47, R0 ;  /* 0x00000000002f72ca */ /* 0x000fe200000e0000 */
[----:B------:R-:W-:Y:S01]  /*3f40*/  UISETP.NE.AND UP2, UPT, UR31, 0x1, UPT ;  /* 0x000000011f00788c */ /* 0x000fe2000bf45270 */
[----:B------:R-:W-:Y:S01]  /*3f50*/  R2UR UR40, R23 ;  /* 0x00000000172872ca */ /* 0x000fe200000e0000 */
[----:B------:R-:W0:Y:S01]  /*3f60*/  LDC R15, c[0x0][0x400] ;  /* 0x00010000ff0f7b82 */ /* 0x000e220000000800 */
[----:B------:R-:W-:Y:S01]  /*3f70*/  R2UR UR42, R24 ;  /* 0x00000000182a72ca */ /* 0x000fe200000e0000 */
[----:B------:R-:W-:Y:S01]  /*3f80*/  ULDC.64 UR60, c[0x0][0x3c8] ;  /* 0x0000f200003c7ab9 */ /* 0x000fe20000000a00 */
[----:B------:R-:W-:Y:S01]  /*3f90*/  R2UR UR51, R22 ;  /* 0x00000000163372ca */ /* 0x000fe200000e0000 */
[----:B------:R-:W-:Y:S01]  /*3fa0*/  ULDC.64 UR44, c[0x0][0x198] ;  /* 0x00006600002c7ab9 */ /* 0x000fe20000000a00 */
[----:B------:R-:W-:Y:S01]  /*3fb0*/  @UP1 ULDC UR12, c[0x0][0x384] ;  /* 0x0000e100000c1ab9 */ /* 0x000fe20000000800 */
[----:B------:R-:W-:Y:S01]  /*3fc0*/  @UP1 ULDC UR19, c[0x0][0x388] ;  /* 0x0000e20000131ab9 */ /* 0x000fe20000000800 */
[----:B------:R-:W-:Y:S01]  /*3fd0*/  UIMAD.WIDE.U32 UR12, UR22, UR12, URZ ;  /* 0x0000000c160c72a5 */ /* 0x000fe2000f8e003f */
[----:B------:R-:W-:Y:S01]  /*3fe0*/  R2UR UR38, R26 ;  /* 0x000000001a2672ca */ /* 0x000fe200000e0000 */
[----:B------:R-:W-:Y:S01]  /*3ff0*/  UMOV UR17, UR22 ;  /* 0x0000001600117c82 */ /* 0x000fe20008000000 */
[----:B------:R-:W-:Y:S01]  /*4000*/  @UP1 ULDC UR20, c[0x0][0x384] ;  /* 0x0000e10000141ab9 */ /* 0x000fe20000000800 */
[----:B------:R-:W-:Y:S01]  /*4010*/  @UP1 USHF.R.U32.HI UR17, URZ, UR19, UR13 ;  /* 0x000000133f111299 */ /* 0x000fe2000801160d */
[----:B------:R-:W-:Y:S01]  /*4020*/  R2UR UR48, R0 ;  /* 0x00000000003072ca */ /* 0x000fe200000e0000 */
[----:B------:R-:W-:Y:S01]  /*4030*/  @UP2 ULDC.64 UR6, c[0x0][0x390] ;  /* 0x0000e40000062ab9 */ /* 0x000fe20000000a00 */
[----:B------:R-:W-:Y:S01]  /*4040*/  UIMAD.WIDE.U32 UR20, UR14, UR20, URZ ;  /* 0x000000140e1472a5 */ /* 0x000fe2000f8e003f */
[----:B------:R-:W-:Y:S01]  /*4050*/  VIADD R19, R19, 0xffffffff ;  /* 0xffffffff13137836 */ /* 0x000fe20000000000 */
[----:B------:R-:W-:Y:S01]  /*4060*/  @UP1 ULDC UR10, c[0x0][0x384] ;  /* 0x0000e100000a1ab9 */ /* 0x000fe20000000800 */
[----:B------:R-:W-:Y:S01]  /*4070*/  @UP1 ULDC UR23, c[0x0][0x388] ;  /* 0x0000e20000171ab9 */ /* 0x000fe20000000800 */
[----:B------:R-:W-:Y:S01]  /*4080*/  UIMAD.WIDE.U32 UR12, UR17, UR6, URZ ;  /* 0x00000006110c72a5 */ /* 0x000fe2000f8e003f */
[----:B------:R-:W-:Y:S01]  /*4090*/  UMOV UR30, UR14 ;  /* 0x0000000e001e7c82 */ /* 0x000fe20008000000 */
[----:B------:R-:W-:Y:S01]  /*40a0*/  UIMAD.WIDE.U32 UR10, UR47, UR10, URZ ;  /* 0x0000000a2f0a72a5 */ /* 0x000fe2000f8e003f */
[----:B------:R-:W-:Y:S01]  /*40b0*/  ISETP.GT.AND P6, PT, R19, 0x1, PT ;  /* 0x000000011300780c */ /* 0x000fe20003fc4270 */
[----:B------:R-:W-:Y:S01]  /*40c0*/  @UP1 USHF.R.U32.HI UR30, URZ, UR23, UR21 ;  /* 0x000000173f1e1299 */ /* 0x000fe20008011615 */
[----:B------:R-:W-:Y:S01]  /*40d0*/  @UP1 ULDC UR16, c[0x0][0x388] ;  /* 0x0000e20000101ab9 */ /* 0x000fe20000000800 */
[----:B------:R-:W-:Y:S01]  /*40e0*/  UMOV UR18, UR47 ;  /* 0x0000002f00127c82 */ /* 0x000fe20008000000 */
[----:B------:R-:W-:Y:S01]  /*40f0*/  @UP2 ULDC.64 UR4, c[0x0][0x390] ;  /* 0x0000e40000042ab9 */ /* 0x000fe20000000a00 */
[----:B------:R-:W-:-:S02]  /*4100*/  @UP1 USHF.R.U32.HI UR18, URZ, UR16, UR11 ;  /* 0x000000103f121299 */ /* 0x000fc4000801160b */
[----:B------:R-:W-:Y:S01]  /*4110*/  UIMAD.WIDE.U32 UR20, UR30, UR4, URZ ;  /* 0x000000041e1472a5 */ /* 0x000fe2000f8e003f */
[----:B------:R-:W-:Y:S01]  /*4120*/  @UP2 ULDC.64 UR8, c[0x0][0x390] ;  /* 0x0000e40000082ab9 */ /* 0x000fe20000000a00 */
[----:B------:R-:W-:Y:S01]  /*4130*/  UMOV UR16, UR17 ;  /* 0x0000001100107c82 */ /* 0x000fe20008000000 */
[----:B------:R-:W-:Y:S01]  /*4140*/  @UP1 ULDC UR12, c[0x0][0x384] ;  /* 0x0000e100000c1ab9 */ /* 0x000fe20000000800 */
[----:B------:R-:W-:Y:S02]  /*4150*/  @UP2 USHF.R.U32.HI UR16, URZ, UR7, UR13 ;  /* 0x000000073f102299 */ /* 0x000fe4000801160d */
[----:B------:R-:W-:Y:S02]  /*4160*/  UIMAD.WIDE.U32 UR10, UR18, UR8, URZ ;  /* 0x00000008120a72a5 */ /* 0x000fe4000f8e003f */
[----:B------:R-:W-:Y:S01]  /*4170*/  UIMAD.WIDE.U32 UR12, UR40, UR12, URZ ;  /* 0x0000000c280c72a5 */ /* 0x000fe2000f8e003f */
[----:B------:R-:W-:Y:S01]  /*4180*/  @UP1 ULDC UR24, c[0x0][0x388] ;  /* 0x0000e20000181ab9 */ /* 0x000fe20000000800 */
[----:B------:R-:W-:Y:S01]  /*4190*/  UMOV UR26, UR40 ;  /* 0x00000028001a7c82 */ /* 0x000fe20008000000 */
[----:B------:R-:W-:Y:S01]  /*41a0*/  UMOV UR27, UR30 ;  /* 0x0000001e001b7c82 */ /* 0x000fe20008000000 */
[----:B------:R-:W-:Y:S01]  /*41b0*/  @UP1 ULDC UR20, c[0x0][0x384] ;  /* 0x0000e10000141ab9 */ /* 0x000fe20000000800 */
[----:B------:R-:W-:Y:S01]  /*41c0*/  @UP1 USHF.R.U32.HI UR26, URZ, UR24, UR13 ;  /* 0x000000183f1a1299 */ /* 0x000fe2000801160d */
[----:B------:R-:W-:Y:S01]  /*41d0*/  R2UR UR24, R25 ;  /* 0x00000000191872ca */ /* 0x000fe200000e0000 */
[----:B------:R-:W-:-:S02]  /*41e0*/  @UP2 USHF.R.U32.HI UR27, URZ, UR5, UR21 ;  /* 0x000000053f1b2299 */ /* 0x000fc40008011615 */
[----:B------:R-:W-:Y:S01]  /*41f0*/  UIMAD.WIDE.U32 UR20, UR42, UR20, URZ ;  /* 0x000000142a1472a5 */ /* 0x000fe2000f8e003f */
[----:B------:R-:W-:Y:S01]  /*4200*/  UMOV UR19, UR18 ;  /* 0x0000001200137c82 */ /* 0x000fe20008000000 */
[----:B------:R-:W-:Y:S01]  /*4210*/  @UP1 ULDC UR10, c[0x0][0x384] ;  /* 0x0000e100000a1ab9 */ /* 0x000fe20000000800 */
[----:B------:R-:W-:Y:S01]  /*4220*/  @UP2 USHF.R.U32.HI UR19, URZ, UR9, UR11 ;  /* 0x000000093f132299 */ /* 0x000fe2000801160b */
[----:B------:R-:W-:Y:S01]  /*4230*/  @UP1 ULDC UR25, c[0x0][0x388] ;  /* 0x0000e20000191ab9 */ /* 0x000fe20000000800 */
[----:B------:R-:W-:Y:S01]  /*4240*/  UMOV UR36, UR42 ;  /* 0x0000002a00247c82 */ /* 0x000fe20008000000 */
[----:B------:R-:W-:Y:S02]  /*4250*/  UIMAD.WIDE.U32 UR10, UR51, UR10, URZ ;  /* 0x0000000a330a72a5 */ /* 0x000fe4000f8e003f */
[----:B------:R-:W-:Y:S01]  /*4260*/  @UP1 USHF.R.U32.HI UR36, URZ, UR25, UR21 ;  /* 0x000000193f241299 */ /* 0x000fe20008011615 */
[----:B------:R-:W-:Y:S01]  /*4270*/  @UP1 ULDC UR23, c[0x0][0x388] ;  /* 0x0000e20000171ab9 */ /* 0x000fe20000000800 */
[----:B------:R-:W-:Y:S01]  /*4280*/  @UP2 ULDC.64 UR6, c[0x0][0x390] ;  /* 0x0000e40000062ab9 */ /* 0x000fe20000000a00 */
[----:B------:R-:W-:Y:S01]  /*4290*/  UMOV UR28, UR51 ;  /* 0x00000033001c7c82 */ /* 0x000fe20008000000 */
[----:B------:R-:W-:Y:S01]  /*42a0*/  @UP2 ULDC.64 UR4, c[0x0][0x390] ;  /* 0x0000e40000042ab9 */ /* 0x000fe20000000a00 */
[----:B------:R-:W-:-:S02]  /*42b0*/  @UP1 USHF.R.U32.HI UR28, URZ, UR23, UR11 ;  /* 0x000000173f1c1299 */ /* 0x000fc4000801160b */
[----:B------:R-:W-:Y:S02]  /*42c0*/  UIMAD.WIDE.U32 UR20, UR26, UR6, URZ ;  /* 0x000000061a1472a5 */ /* 0x000fe4000f8e003f */
[----:B------:R-:W-:Y:S01]  /*42d0*/  UIMAD.WIDE.U32 UR10, UR36, UR4, URZ ;  /* 0x00000004240a72a5 */ /* 0x000fe2000f8e003f */
[----:B------:R-:W-:Y:S01]  /*42e0*/  UMOV UR25, UR26 ;  /* 0x0000001a00197c82 */ /* 0x000fe20008000000 */
[----:B------:R-:W-:Y:S01]  /*42f0*/  @UP1 ULDC UR6, c[0x0][0x384] ;  /* 0x0000e10000061ab9 */ /* 0x000fe20000000800 */
[----:B------:R-:W-:Y:S01]  /*4300*/  @UP2 USHF.R.U32.HI UR25, URZ, UR7, UR21 ;  /* 0x000000073f192299 */ /* 0x000fe20008011615 */
[----:B------:R-:W-:Y:S01]  /*4310*/  UMOV UR33, UR36 ;  /* 0x0000002400217c82 */ /* 0x000fe20008000000 */
[----:B------:R-:W-:Y:S01]  /*4320*/  @UP1 ULDC UR4, c[0x0][0x384] ;  /* 0x0000e10000041ab9 */ /* 0x000fe20000000800 */
[----:B------:R-:W-:Y:S02]  /*4330*/  @UP2 USHF.R.U32.HI UR33, URZ, UR5, UR11 ;  /* 0x000000053f212299 */ /* 0x000fe4000801160b */
[----:B------:R-:W-:-:S02]  /*4340*/  UIMAD.WIDE.U32 UR6, UR24, UR6, URZ ;  /* 0x00000006180672a5 */ /* 0x000fc4000f8e003f */
[----:B------:R-:W-:Y:S01]  /*4350*/  UIMAD.WIDE.U32 UR4, UR47, UR4, URZ ;  /* 0x000000042f0472a5 */ /* 0x000fe2000f8e003f */
[----:B------:R-:W-:Y:S01]  /*4360*/  @UP2 ULDC.64 UR8, c[0x0][0x390] ;  /* 0x0000e40000082ab9 */ /* 0x000fe20000000a00 */
[----:B------:R-:W-:Y:S01]  /*4370*/  @UP1 ULDC UR23, c[0x0][0x388] ;  /* 0x0000e20000171ab9 */ /* 0x000fe20000000800 */
[----:B------:R-:W-:Y:S01]  /*4380*/  UIMAD.WIDE.U32 UR12, UR28, UR8, URZ ;  /* 0x000000081c0c72a5 */ /* 0x000fe2000f8e003f */
[----:B------:R-:W-:Y:S01]  /*4390*/  @UP1 ULDC UR20, c[0x0][0x388] ;  /* 0x0000e20000141ab9 */ /* 0x000fe20000000800 */
[----:B------:R-:W-:Y:S01]  /*43a0*/  UMOV UR35, UR24 ;  /* 0x0000001800237c82 */ /* 0x000fe20008000000 */
[----:B------:R-:W-:Y:S01]  /*43b0*/  @UP1 USHF.R.U32.HI UR47, URZ, UR23, UR5 ;  /* 0x000000173f2f1299 */ /* 0x000fe20008011605 */
[----:B------:R-:W-:Y:S01]  /*43c0*/  @UP1 ULDC UR10, c[0x0][0x384] ;  /* 0x0000e100000a1ab9 */ /* 0x000fe20000000800 */
[----:B------:R-:W-:Y:S02]  /*43d0*/  @UP1 USHF.R.U32.HI UR35, URZ, UR20, UR7 ;  /* 0x000000143f231299 */ /* 0x000fe40008011607 */
[----:B------:R-:W-:Y:S01]  /*43e0*/  UIMAD.WIDE.U32 UR10, UR38, UR10, URZ ;  /* 0x0000000a260a72a5 */ /* 0x000fe2000f8e003f */
[----:B------:R-:W-:Y:S01]  /*43f0*/  @UP2 ULDC.64 UR6, c[0x0][0x390] ;  /* 0x0000e40000062ab9 */ /* 0x000fe20000000a00 */
[----:B------:R-:W-:Y:S01]  /*4400*/  UMOV UR29, UR28 ;  /* 0x0000001c001d7c82 */ /* 0x000fe20008000000 */
[----:B------:R-:W-:-:S02]  /*4410*/  UIMAD.WIDE.U32 UR4, UR47, UR6, URZ ;  /* 0x000000062f0472a5 */ /* 0x000fc4000f8e003f */
[----:B------:R-:W-:Y:S01]  /*4420*/  @UP2 USHF.R.U32.HI UR29, URZ, UR9, UR13 ;  /* 0x000000093f1d2299 */ /* 0x000fe2000801160d */
[----:B------:R-:W-:Y:S01]  /*4430*/  @UP1 ULDC UR21, c[0x0][0x388] ;  /* 0x0000e20000151ab9 */ /* 0x000fe20000000800 */
[----:B------:R-:W-:Y:S01]  /*4440*/  UMOV UR32, UR38 ;  /* 0x0000002600207c82 */ /* 0x000fe20008000000 */
[----:B------:R-:W-:Y:S01]  /*4450*/  @UP2 ULDC.64 UR12, c[0x0][0x390] ;  /* 0x0000e400000c2ab9 */ /* 0x000fe20000000a00 */
[----:B------:R-:W-:Y:S02]  /*4460*/  @UP1 USHF.R.U32.HI UR32, URZ, UR21, UR11 ;  /* 0x000000153f201299 */ /* 0x000fe4000801160b */
[----:B------:R-:W-:Y:S01]  /*4470*/  UIMAD.WIDE.U32 UR20, UR35, UR12, URZ ;  /* 0x0000000c231472a5 */ /* 0x000fe2000f8e003f */
[----:B------:R-:W-:Y:S01]  /*4480*/  @UP2 ULDC.64 UR8, c[0x0][0x390] ;  /* 0x0000e40000082ab9 */ /* 0x000fe20000000a00 */
[----:B------:R-:W-:Y:S01]  /*4490*/  UMOV UR37, UR47 ;  /* 0x0000002f00257c82 */ /* 0x000fe20008000000 */
[----:B------:R-:W-:Y:S01]  /*44a0*/  @UP1 ULDC UR4, c[0x0][0x384] ;  /* 0x0000e10000041ab9 */ /* 0x000fe20000000800 */
[----:B------:R-:W-:Y:S01]  /*44b0*/  @UP1 ULDC UR6, c[0x0][0x384] ;  /* 0x0000e10000061ab9 */ /* 0x000fe20000000800 */
[----:B------:R-:W-:-:S02]  /*44c0*/  UIMAD.WIDE.U32 UR10, UR32, UR8, URZ ;  /* 0x00000008200a72a5 */ /* 0x000fc4000f8e003f */
[----:B------:R-:W-:Y:S01]  /*44d0*/  @UP2 USHF.R.U32.HI UR37, URZ, UR7, UR5 ;  /* 0x000000073f252299 */ /* 0x000fe20008011605 */
[----:B------:R-:W-:Y:S01]  /*44e0*/  UMOV UR34, UR35 ;  /* 0x0000002300227c82 */ /* 0x000fe20008000000 */
[----:B------:R-:W-:Y:S02]  /*44f0*/  UIMAD.WIDE.U32 UR4, UR22, UR4, URZ ;  /* 0x00000004160472a5 */ /* 0x000fe4000f8e003f */
[----:B------:R-:W-:Y:S02]  /*4500*/  UIMAD.WIDE.U32 UR6, UR14, UR6, URZ ;  /* 0x000000060e0672a5 */ /* 0x000fe4000f8e003f */
[----:B------:R-:W-:Y:S01]  /*4510*/  @UP2 USHF.R.U32.HI UR34, URZ, UR13, UR21 ;  /* 0x0000000d3f222299 */ /* 0x000fe20008011615 */
[----:B------:R-:W-:Y:S01]  /*4520*/  @UP1 ULDC UR12, c[0x0][0x384] ;  /* 0x0000e100000c1ab9 */ /* 0x000fe20000000800 */
[----:B------:R-:W-:Y:S01]  /*4530*/  @UP1 ULDC UR20, c[0x0][0x388] ;  /* 0x0000e20000141ab9 */ /* 0x000fe20000000800 */
[----:B------:R-:W-:Y:S01]  /*4540*/  @UP1 ULDC UR21, c[0x0][0x388] ;  /* 0x0000e20000151ab9 */ /* 0x000fe20000000800 */
[----:B------:R-:W-:Y:S01]  /*4550*/  UMOV UR41, UR22 ;  /* 0x0000001600297c82 */ /* 0x000fe20008000000 */
[----:B------:R-:W-:Y:S01]  /*4560*/  UMOV UR39, UR14 ;  /* 0x0000000e00277c82 */ /* 0x000fe20008000000 */
[----:B------:R-:W-:Y:S01]  /*4570*/  UIMAD.WIDE.U32 UR12, UR51, UR12, URZ ;  /* 0x0000000c330c72a5 */ /* 0x000fe2000f8e003f */
[----:B------:R-:W-:Y:S01]  /*4580*/  UMOV UR46, UR32 ;  /* 0x00000020002e7c82 */ /* 0x000fe20008000000 */
[----:B------:R-:W-:-:S02]  /*4590*/  @UP1 USHF.R.U32.HI UR41, URZ, UR20, UR5 ;  /* 0x000000143f291299 */ /* 0x000fc40008011605 */
[----:B------:R-:W-:Y:S02]  /*45a0*/  @UP1 USHF.R.U32.HI UR39, URZ, UR21, UR7 ;  /* 0x000000153f271299 */ /* 0x000fe40008011607 */
[----:B------:R-:W-:Y:S01]  /*45b0*/  @UP2 USHF.R.U32.HI UR46, URZ, UR9, UR11 ;  /* 0x000000093f2e2299 */ /* 0x000fe2000801160b */
[----:B------:R-:W-:Y:S02]  /*45c0*/  @UP1 ULDC UR23, c[0x0][0x388] ;  /* 0x0000e20000171ab9 */ /* 0x000fe40000000800 */
[----:B------:R-:W-:Y:S01]  /*45d0*/  @UP2 ULDC.64 UR8, c[0x0][0x390] ;  /* 0x0000e40000082ab9 */ /* 0x000fe20000000a00 */
[----:B------:R-:W-:Y:S01]  /*45e0*/  @UP2 ULDC.64 UR10, c[0x0][0x390] ;  /* 0x0000e400000a2ab9 */ /* 0x000fe20000000a00 */
[----:B------:R-:W-:Y:S01]  /*45f0*/  @UP1 USHF.R.U32.HI UR51, URZ, UR23, UR13 ;  /* 0x000000173f331299 */ /* 0x000fe2000801160d */
[----:B------:R-:W-:Y:S01]  /*4600*/  IMAD.U32 R35, RZ, RZ, UR39 ;  /* 0x00000027ff237e24 */ /* 0x000fe2000f8e00ff */
[----:B------:R-:W-:Y:S01]  /*4610*/  UIMAD.WIDE.U32 UR12, UR41, UR8, URZ ;  /* 0x00000008290c72a5 */ /* 0x000fe2000f8e003f */
[----:B------:R-:W-:Y:S01]  /*4620*/  R2UR UR8, R9 ;  /* 0x00000000090872ca */ /* 0x000fe200000e0000 */
[----:B------:R-:W-:Y:S01]  /*4630*/  UIMAD.WIDE.U32 UR20, UR39, UR10, URZ ;  /* 0x0000000a271472a5 */ /* 0x000fe2000f8e003f */
[----:B------:R-:W-:Y:S01]  /*4640*/  R2UR UR10, R7 ;  /* 0x00000000070a72ca */ /* 0x000fe200000e0000 */
[----:B------:R-:W1:Y:S01]  /*4650*/  LDC.64 R8, c[0x0][0x3f8] ;  /* 0x0000fe00ff087b82 */ /* 0x000e620000000a00 */
[----:B------:R-:W-:Y:S01]  /*4660*/  ULDC UR23, c[0x0][0x398] ;  /* 0x0000e60000177ab9 */ /* 0x000fe20000000800 */
[----:B------:R-:W-:Y:S01]  /*4670*/  @UP2 ULDC.64 UR4, c[0x0][0x390] ;  /* 0x0000e40000042ab9 */ /* 0x000fe20000000a00 */
[C---:B------:R-:W-:Y:S01]  /*4680*/  R2UR UR12, R14.reuse ;  /* 0x000000000e0c72ca */ /* 0x040fe200000e0000 */
[----:B------:R-:W-:Y:S01]  /*4690*/  UISETP.NE.AND UP0, UPT, UR23, 0x1, UPT ;  /* 0x000000011700788c */ /* 0x000fe2000bf05270 */
[----:B------:R-:W-:Y:S01]  /*46a0*/  IMAD.U32 R33, RZ, RZ, UR41 ;  /* 0x00000029ff217e24 */ /* 0x000fe2000f8e00ff */
[----:B------:R-:W-:Y:S01]  /*46b0*/  UIMAD.WIDE.U32 UR6, UR51, UR4, URZ ;  /* 0x00000004330672a5 */ /* 0x000fe2000f8e003f */
[----:B------:R-:W-:Y:S01]  /*46c0*/  VIADD R14, R14, 0x1 ;  /* 0x000000010e0e7836 */ /* 0x000fe20000000000 */
[----:B------:R-:W2:Y:S01]  /*46d0*/  LDC.64 R6, c[0x0][0x3d0] ;  /* 0x0000f400ff067b82 */ /* 0x000ea20000000a00 */
[----:B------:R-:W-:Y:S01]  /*46e0*/  UMOV UR4, UR39 ;  /* 0x0000002700047c82 */ /* 0x000fe20008000000 */
[----:B------:R-:W-:Y:S01]  /*46f0*/  @UP2 USHF.R.U32.HI UR4, URZ, UR11, UR21 ;  /* 0x0000000b3f042299 */ /* 0x000fe20008011615 */
[C---:B------:R-:W-:Y:S01]  /*4700*/  R2UR UR11, R13.reuse ;  /* 0x000000000d0b72ca */ /* 0x040fe200000e0000 */
[----:B------:R-:W-:Y:S01]  /*4710*/  UMOV UR14, UR41 ;  /* 0x00000029000e7c82 */ /* 0x000fe20008000000 */
[----:B------:R-:W-:Y:S01]  /*4720*/  @UP2 USHF.R.U32.HI UR14, URZ, UR9, UR13 ;  /* 0x000000093f0e2299 */ /* 0x000fe2000801160d */
[----:B------:R-:W-:Y:S01]  /*4730*/  R2UR UR39, R20 ;  /* 0x00000000142772ca */ /* 0x000fe200000e0000 */
[----:B------:R-:W-:Y:S01]  /*4740*/  @UP0 ULDC UR20, c[0x0][0x3a0] ;  /* 0x0000e80000140ab9 */ /* 0x000fe20000000800 */
[----:B------:R-:W-:Y:S01]  /*4750*/  ULEA UR8, UR12, UR8, 0xe ;  /* 0x000000080c087291 */ /* 0x000fe2000f8e703f */
[----:B------:R-:W-:Y:S01]  /*4760*/  IMAD.U32 R36, RZ, RZ, UR4 ;  /* 0x00000004ff247e24 */ /* 0x000fe2000f8e00ff */
[----:B------:R-:W-:Y:S01]  /*4770*/  UIADD3 UR9, UR10, 0x38000, URZ ;  /* 0x000380000a097890 */ /* 0x000fe2000fffe03f */
[----:B------:R-:W-:Y:S01]  /*4780*/  IMAD.U32 R34, RZ, RZ, UR14 ;  /* 0x0000000eff227e24 */ /* 0x000fe2000f8e00ff */
[----:B------:R-:W-:Y:S01]  /*4790*/  @UP0 ULDC UR12, c[0x0][0x39c] ;  /* 0x0000e700000c0ab9 */ /* 0x000fe20000000800 */
[----:B------:R-:W-:Y:S01]  /*47a0*/  UMOV UR14, UR19 ;  /* 0x00000013000e7c82 */ /* 0x000fe20008000000 */
[----:B------:R-:W-:Y:S01]  /*47b0*/  UIMAD.WIDE.U32 UR12, UR19, UR12, URZ ;  /* 0x0000000c130c72a5 */ /* 0x000fe2000f8e003f */
[----:B------:R-:W-:Y:S01]  /*47c0*/  VIADD R13, R13, 0x1 ;  /* 0x000000010d0d7836 */ /* 0x000fe20000000000 */
[----:B------:R-:W-:Y:S01]  /*47d0*/  UIADD3 UR22, -UR17, URZ, URZ ;  /* 0x0000003f11167290 */ /* 0x000fe2000fffe13f */
[----:B-1----:R-:W-:Y:S01]  /*47e0*/  IMAD R8, R11, UR61, R8 ;  /* 0x0000003d0b087c24 */ /* 0x002fe2000f8e0208 */
[----:B------:R-:W-:Y:S01]  /*47f0*/  @UP0 USHF.R.U32.HI UR14, URZ, UR20, UR13 ;  /* 0x000000143f0e0299 */ /* 0x000fe2000801160d */
[----:B------:R-:W-:Y:S01]  /*4800*/  ISETP.NE.AND P5, PT, R14, 0x7, PT ;  /* 0x000000070e00780c */ /* 0x000fe20003fa5270 */
[----:B------:R-:W-:-:S02]  /*4810*/  USHF.L.U32 UR10, UR11, 0x6, URZ ;  /* 0x000000060b0a7899 */ /* 0x000fc4000800063f */
[----:B------:R-:W-:Y:S01]  /*4820*/  UIADD3 UR20, -UR18, URZ, URZ ;  /* 0x0000003f12147290 */ /* 0x000fe2000fffe13f */
[----:B------:R-:W-:Y:S01]  /*4830*/  SEL R14, R14, RZ, P5 ;  /* 0x000000ff0e0e7207 */ /* 0x000fe20002800000 */
[----:B--2---:R-:W-:Y:S01]  /*4840*/  IMAD R9, R12, R6, R9 ;  /* 0x000000060c097224 */ /* 0x004fe200078e0209 */
[----:B------:R-:W-:Y:S01]  /*4850*/  @UP0 ULDC UR11, c[0x0][0x39c] ;  /* 0x0000e700000b0ab9 */ /* 0x000fe20000000800 */
[----:B0-----:R-:W-:Y:S01]  /*4860*/  IMAD R7, R10, R7, R15 ;  /* 0x000000070a077224 */ /* 0x001fe200078e020f */
[----:B------:R-:W-:Y:S01]  /*4870*/  UIMAD.WIDE.U32 UR12, UR16, UR11, URZ ;  /* 0x0000000b100c72a5 */ /* 0x000fe2000f8e003f */
[----:B------:R-:W-:Y:S01]  /*4880*/  IMAD.U32 R6, R9, 0x20, R8 ;  /* 0x0000002009067824 */ /* 0x000fe200078e0008 */
[----:B------:R-:W-:Y:S01]  /*4890*/  UIMAD UR11, UR15, UR20, UR48 ;  /* 0x000000140f0b72a4 */ /* 0x000fe2000f8e0230 */
[----:B------:R-:W-:Y:S01]  /*48a0*/  IMAD.U32 R42, RZ, RZ, UR10 ;  /* 0x0000000aff2a7e24 */ /* 0x000fe2000f8e00ff */
[----:B------:R-:W-:Y:S01]  /*48b0*/  @UP0 ULDC UR21, c[0x0][0x3a0] ;  /* 0x0000e80000150ab9 */ /* 0x000fe20000000800 */
[----:B------:R-:W-:Y:S01]  /*48c0*/  IMAD.U32 R6, R7, 0x400, R6 ;  /* 0x0000040007067824 */ /* 0x000fe200078e0006 */
[----:B------:R-:W-:-:S02]  /*48d0*/  UIMAD UR20, UR15, UR22, UR39 ;  /* 0x000000160f1472a4 */ /* 0x000fc4000f8e0227 */
[----:B------:R-:W-:Y:S02]  /*48e0*/  UIADD3 UR12, -UR16, URZ, URZ ;  /* 0x0000003f100c7290 */ /* 0x000fe4000fffe13f */
[----:B------:R-:W-:Y:S01]  /*48f0*/  UMOV UR22, UR16 ;  /* 0x0000001000167c82 */ /* 0x000fe20008000000 */
[----:B------:R-:W-:Y:S01]  /*4900*/  @UP0 USHF.R.U32.HI UR22, URZ, UR21, UR13 ;  /* 0x000000153f160299 */ /* 0x000fe2000801160d */
[----:B------:R-:W-:Y:S01]  /*4910*/  R2UR UR39, R6 ;  /* 0x00000000062772ca */ /* 0x000fe200000e0000 */
[----:B------:R-:W-:Y:S02]  /*4920*/  UIADD3 UR13, -UR19, URZ, URZ ;  /* 0x0000003f130d7290 */ /* 0x000fe4000fffe13f */
[----:B------:R-:W-:Y:S02]  /*4930*/  UIADD3 UR21, -UR14, URZ, URZ ;  /* 0x0000003f0e157290 */ /* 0x000fe4000fffe13f */
[----:B------:R-:W-:Y:S02]  /*4940*/  UIMAD UR13, UR31, UR13, UR18 ;  /* 0x0000000d1f0d72a4 */ /* 0x000fe4000f8e0212 */
[----:B------:R-:W-:Y:S01]  /*4950*/  UIADD3 UR18, -UR22, URZ, URZ ;  /* 0x0000003f16127290 */ /* 0x000fe2000fffe13f */
[----:B------:R-:W-:Y:S01]  /*4960*/  UMOV UR56, UR51 ;  /* 0x0000003300387c82 */ /* 0x000fe20008000000 */
[----:B------:R-:W-:-:S02]  /*4970*/  @UP2 USHF.R.U32.HI UR56, URZ, UR5, UR7 ;  /* 0x000000053f382299 */ /* 0x000fc40008011607 */
[----:B------:R-:W-:Y:S01]  /*4980*/  UIMAD UR19, UR23, UR21, UR19 ;  /* 0x00000015171372a4 */ /* 0x000fe2000f8e0213 */
[----:B------:R-:W-:Y:S01]  /*4990*/  ULDC.64 UR6, c[0x0][0x3f0] ;  /* 0x0000fc0000067ab9 */ /* 0x000fe20000000a00 */
[----:B------:R-:W-:Y:S01]  /*49a0*/  ULDC.64 UR4, c[0x0][0x3c0] ;  /* 0x0000f00000047ab9 */ /* 0x000fe20000000a00 */
[----:B------:R-:W-:Y:S02]  /*49b0*/  UIADD3 UR58, UP3, UR44, 0xf0, URZ ;  /* 0x000000f02c3a7890 */ /* 0x000fe4000ff7e03f */
[----:B------:R-:W-:Y:S02]  /*49c0*/  UIMAD UR17, UR31, UR12, UR17 ;  /* 0x0000000c1f1172a4 */ /* 0x000fe4000f8e0211 */
[----:B------:R-:W-:Y:S01]  /*49d0*/  UIMAD UR18, UR23, UR18, UR16 ;  /* 0x00000012171272a4 */ /* 0x000fe2000f8e0210 */
[----:B------:R-:W-:Y:S01]  /*49e0*/  ULDC UR49, c[0x0][0x3ec] ;  /* 0x0000fb0000317ab9 */ /* 0x000fe20000000800 */
[----:B------:R-:W-:Y:S02]  /*49f0*/  UIMAD UR12, UR13, UR5, UR6 ;  /* 0x000000050d0c72a4 */ /* 0x000fe4000f8e0206 */
[----:B------:R-:W-:-:S02]  /*4a00*/  UIMAD UR13, UR19, UR60, UR7 ;  /* 0x0000003c130d72a4 */ /* 0x000fc4000f8e0207 */
[----:B------:R-:W-:Y:S01]  /*4a10*/  UIADD3.X UR59, URZ, UR45, URZ, UP3, !UPT ;  /* 0x0000002d3f3b7290 */ /* 0x000fe20009ffe43f */
[----:B------:R-:W-:Y:S01]  /*4a20*/  R2UR UR45, R21 ;  /* 0x00000000152d72ca */ /* 0x000fe200000e0000 */
[----:B------:R-:W-:Y:S02]  /*4a30*/  UIMAD UR11, UR11, UR4, UR49 ;  /* 0x000000040b0b72a4 */ /* 0x000fe4000f8e0231 */
[----:B------:R-:W-:Y:S02]  /*4a40*/  UIMAD UR19, UR20, UR4, UR49 ;  /* 0x00000004141372a4 */ /* 0x000fe4000f8e0231 */
[----:B------:R-:W-:Y:S02]  /*4a50*/  UPRMT UR39, UR39, 0x5410, URZ ;  /* 0x0000541027277896 */ /* 0x000fe4000800003f */
[----:B------:R-:W-:Y:S02]  /*4a60*/  UIADD3 UR16, UR8, 0x800, URZ ;  /* 0x0000080008107890 */ /* 0x000fe4000fffe03f */
[----:B------:R-:W-:-:S02]  /*4a70*/  UIMAD UR20, UR17, UR5, UR6 ;  /* 0x00000005111472a4 */ /* 0x000fc4000f8e0206 */
[----:B------:R-:W-:Y:S01]  /*4a80*/  UIMAD UR21, UR18, UR60, UR7 ;  /* 0x0000003c121572a4 */ /* 0x000fe2000f8e0207 */
[----:B------:R-:W-:Y:S02]  /*4a90*/  UMOV UR17, UR9 ;  /* 0x0000000900117c82 */ /* 0x000fe40008000000 */
[----:B------:R-:W-:Y:S01]  /*4aa0*/  UMOV UR18, UR10 ;  /* 0x0000000a00127c82 */ /* 0x000fe20008000000 */
[----:B------:R-:W-:Y:S01]  /*4ab0*/  @UP1 ULDC UR41, c[0x0][0x384] ;  /* 0x0000e10000291ab9 */ /* 0x000fe20000000800 */
[----:B------:R0:W-:Y:S01]  /*4ac0*/  UTMALDG.5D.IM2COL [UR8], [UR58], UR39 ;  /* 0x000000083a0073b4 */ /* 0x0001e20008060027 */
[----:B------:R-:W-:Y:S01]  /*4ad0*/  @UP0 ULDC UR43, c[0x0][0x39c] ;  /* 0x0000e700002b0ab9 */ /* 0x000fe20000000800 */
[----:B------:R-:W-:Y:S01]  /*4ae0*/  @UP0 ULDC UR44, c[0x0][0x3a0] ;  /* 0x0000e800002c0ab9 */ /* 0x000fe20000000800 */
[----:B------:R-:W-:Y:S01]  /*4af0*/  UMOV UR52, UR40 ;  /* 0x0000002800347c82 */ /* 0x000fe20008000000 */
[----:B------:R-:W-:Y:S01]  /*4b00*/  UMOV UR53, UR42 ;  /* 0x0000002a00357c82 */ /* 0x000fe20008000000 */
[----:B------:R-:W-:Y:S01]  /*4b10*/  UMOV UR50, UR24 ;  /* 0x0000001800327c82 */ /* 0x000fe20008000000 */
[----:B------:R-:W-:Y:S01]  /*4b20*/  UMOV UR55, UR38 ;  /* 0x0000002600377c82 */ /* 0x000fe20008000000 */
[----:B------:R1:W-:Y:S01]  /*4b30*/  UTMALDG.5D.IM2COL [UR16], [UR58], UR39 ;  /* 0x000000103a0073b4 */ /* 0x0003e20008060027 */
[----:B0-----:R-:W-:Y:S01]  /*4b40*/  @UP1 ULDC UR14, c[0x0][0x384] ;  /* 0x0000e100000e1ab9 */ /* 0x001fe20000000800 */
[----:B------:R-:W-:Y:S01]  /*4b50*/  @UP1 ULDC UR11, c[0x0][0x388] ;  /* 0x0000e200000b1ab9 */ /* 0x000fe20000000800 */
[----:B------:R-:W-:Y:S01]  /*4b60*/  @UP2 ULDC.64 UR12, c[0x0][0x390] ;  /* 0x0000e400000c2ab9 */ /* 0x000fe20000000a00 */
[----:B-1----:R-:W-:-:S02]  /*4b70*/  UIMAD.WIDE.U32 UR18, UR40, UR41, URZ ;  /* 0x00000029281272a5 */ /* 0x002fc4000f8e003f */
[----:B------:R-:W-:Y:S01]  /*4b80*/  UIMAD.WIDE.U32 UR20, UR42, UR14, URZ ;  /* 0x0000000e2a1472a5 */ /* 0x000fe2000f8e003f */
[----:B------:R-:W-:Y:S01]  /*4b90*/  UMOV UR22, UR27 ;  /* 0x0000001b00167c82 */ /* 0x000fe20008000000 */
[----:B------:R-:W-:Y:S01]  /*4ba0*/  @UP1 ULDC UR17, c[0x0][0x388] ;  /* 0x0000e20000111ab9 */ /* 0x000fe20000000800 */
[----:B------:R-:W-:Y:S02]  /*4bb0*/  UIADD3 UR20, -UR27, URZ, URZ ;  /* 0x0000003f1b147290 */ /* 0x000fe4000fffe13f */
[----:B------:R-:W-:Y:S01]  /*4bc0*/  @UP1 UMOV UR14, UR19 ;  /* 0x00000013000e1c82 */ /* 0x000fe20008000000 */
[----:B------:R-:W-:Y:S02]  /*4bd0*/  UIMAD.WIDE.U32 UR18, UR27, UR43, URZ ;  /* 0x0000002b1b1272a5 */ /* 0x000fe4000f8e003f */
[----:B------:R-:W-:Y:S02]  /*4be0*/  @UP1 USHF.R.U32.HI UR52, URZ, UR11, UR14 ;  /* 0x0000000b3f341299 */ /* 0x000fe4000801160e */
[----:B------:R-:W-:-:S02]  /*4bf0*/  @UP0 USHF.R.U32.HI UR22, URZ, UR44, UR19 ;  /* 0x0000002c3f160299 */ /* 0x000fc40008011613 */
[----:B------:R-:W-:Y:S02]  /*4c00*/  @UP1 USHF.R.U32.HI UR53, URZ, UR17, UR21 ;  /* 0x000000113f351299 */ /* 0x000fe40008011615 */
[----:B------:R-:W-:Y:S02]  /*4c10*/  UIADD3 UR11, -UR30, URZ, URZ ;  /* 0x0000003f1e0b7290 */ /* 0x000fe4000fffe13f */
[----:B------:R-:W-:Y:S01]  /*4c20*/  UIADD3 UR21, -UR22, URZ, URZ ;  /* 0x0000003f16157290 */ /* 0x000fe2000fffe13f */
[----:B------:R-:W-:Y:S01]  /*4c30*/  @UP2 ULDC.64 UR40, c[0x0][0x390] ;  /* 0x0000e40000282ab9 */ /* 0x000fe20000000a00 */
[----:B------:R-:W-:Y:S02]  /*4c40*/  UIMAD UR11, UR15, UR11, UR45 ;  /* 0x0000000b0f0b72a4 */ /* 0x000fe4000f8e022d */
[----:B------:R-:W-:Y:S02]  /*4c50*/  UIMAD UR20, UR31, UR20, UR30 ;  /* 0x000000141f1472a4 */ /* 0x000fe4000f8e021e */
[----:B------:R-:W-:-:S02]  /*4c60*/  UIMAD UR21, UR23, UR21, UR27 ;  /* 0x00000015171572a4 */ /* 0x000fc4000f8e021b */
[----:B------:R-:W-:Y:S02]  /*4c70*/  UIMAD.WIDE.U32 UR44, UR53, UR40, URZ ;  /* 0x00000028352c72a5 */ /* 0x000fe4000f8e003f */
[----:B------:R-:W-:Y:S02]  /*4c80*/  UIADD3 UR16, UR8, 0x1000, URZ ;  /* 0x0000100008107890 */ /* 0x000fe4000fffe03f */
[----:B------:R-:W-:Y:S02]  /*4c90*/  UIMAD UR19, UR11, UR4, UR49 ;  /* 0x000000040b1372a4 */ /* 0x000fe4000f8e0231 */
[----:B------:R-:W-:Y:S01]  /*4ca0*/  UIMAD UR20, UR20, UR5, UR6 ;  /* 0x00000005141472a4 */ /* 0x000fe2000f8e0206 */
[----:B------:R-:W-:Y:S01]  /*4cb0*/  R2UR UR44, R22 ;  /* 0x00000000162c72ca */ /* 0x000fe200000e0000 */
[----:B------:R-:W-:Y:S02]  /*4cc0*/  UIMAD UR21, UR21, UR60, UR7 ;  /* 0x0000003c151572a4 */ /* 0x000fe4000f8e0207 */
[----:B------:R-:W-:Y:S01]  /*4cd0*/  UIMAD.WIDE.U32 UR42, UR52, UR12, URZ ;  /* 0x0000000c342a72a5 */ /* 0x000fe2000f8e003f */
[----:B------:R-:W-:Y:S01]  /*4ce0*/  UMOV UR17, UR9 ;  /* 0x0000000900117c82 */ /* 0x000fe20008000000 */
[----:B------:R-:W-:Y:S01]  /*4cf0*/  UMOV UR18, UR10 ;  /* 0x0000000a00127c82 */ /* 0x000fe20008000000 */
[----:B------:R-:W-:Y:S01]  /*4d00*/  @UP1 ULDC UR12, c[0x0][0x384] ;  /* 0x0000e100000c1ab9 */ /* 0x000fe20000000800 */
[----:B------:R-:W-:Y:S01]  /*4d10*/  @UP0 ULDC UR30, c[0x0][0x39c] ;  /* 0x0000e700001e0ab9 */ /* 0x000fe20000000800 */
[----:B------:R-:W-:-:S02]  /*4d20*/  UMOV UR14, UR52 ;  /* 0x00000034000e7c82 */ /* 0x000fc40008000000 */
[----:B------:R0:W-:Y:S01]  /*4d30*/  UTMALDG.5D.IM2COL [UR16], [UR58], UR39 ;  /* 0x000000103a0073b4 */ /* 0x0001e20008060027 */
[----:B------:R-:W-:Y:S01]  /*4d40*/  @UP2 USHF.R.U32.HI UR14, URZ, UR13, UR43 ;  /* 0x0000000d3f0e2299 */ /* 0x000fe2000801162b */
[----:B------:R-:W-:Y:S01]  /*4d50*/  R2UR UR43, R23 ;  /* 0x00000000172b72ca */ /* 0x000fe200000e0000 */
[----:B------:R-:W-:Y:S01]  /*4d60*/  UIADD3 UR40, -UR28, URZ, URZ ;  /* 0x0000003f1c287290 */ /* 0x000fe2000fffe13f */
[----:B------:R-:W-:Y:S01]  /*4d70*/  R2UR UR42, R24 ;  /* 0x00000000182a72ca */ /* 0x000fe200000e0000 */
[----:B------:R-:W-:Y:S01]  /*4d80*/  @UP0 ULDC UR27, c[0x0][0x39c] ;  /* 0x0000e700001b0ab9 */ /* 0x000fe20000000800 */
[----:B------:R-:W-:Y:S01]  /*4d90*/  UMOV UR11, UR53 ;  /* 0x00000035000b7c82 */ /* 0x000fe20008000000 */
[----:B------:R-:W-:Y:S01]  /*4da0*/  @UP2 USHF.R.U32.HI UR11, URZ, UR41, UR45 ;  /* 0x000000293f0b2299 */ /* 0x000fe2000801162d */
[----:B------:R-:W-:Y:S02]  /*4db0*/  R2UR UR45, R25 ;  /* 0x00000000192d72ca */ /* 0x000fe400000e0000 */
[----:B------:R-:W-:-:S05]  /*4dc0*/  MOV R7, UR44 ;  /* 0x0000002c00077c02 */ /* 0x000fca0008000f00 */
[----:B------:R-:W-:Y:S02]  /*4dd0*/  MOV R8, UR43 ;  /* 0x0000002b00087c02 */ /* 0x000fe40008000f00 */
[----:B------:R-:W-:Y:S01]  /*4de0*/  MOV R9, UR42 ;  /* 0x0000002a00097c02 */ /* 0x000fe20008000f00 */
[----:B0-----:R-:W-:Y:S02]  /*4df0*/  UIMAD.WIDE.U32 UR18, UR24, UR12, URZ ;  /* 0x0000000c181272a5 */ /* 0x001fe4000f8e003f */
[----:B------:R-:W-:Y:S01]  /*4e00*/  UIMAD.WIDE.U32 UR16, UR29, UR30, URZ ;  /* 0x0000001e1d1072a5 */ /* 0x000fe2000f8e003f */
[----:B------:R-:W-:Y:S01]  /*4e10*/  @UP1 ULDC UR21, c[0x0][0x388] ;  /* 0x0000e20000151ab9 */ /* 0x000fe20000000800 */
[----:B------:R-:W-:Y:S01]  /*4e20*/  @UP0 ULDC UR22, c[0x0][0x3a0] ;  /* 0x0000e80000160ab9 */ /* 0x000fe20000000800 */
[----:B------:R-:W-:Y:S01]  /*4e30*/  @UP1 USHF.R.U32.HI UR50, URZ, UR21, UR19 ;  /* 0x000000153f321299 */ /* 0x000fe20008011613 */
[----:B------:R-:W-:Y:S01]  /*4e40*/  UMOV UR30, UR29 ;  /* 0x0000001d001e7c82 */ /* 0x000fe20008000000 */
[----:B------:R-:W-:Y:S01]  /*4e50*/  @UP0 USHF.R.U32.HI UR30, URZ, UR22, UR17 ;  /* 0x000000163f1e0299 */ /* 0x000fe20008011611 */
[----:B------:R-:W-:Y:S01]  /*4e60*/  @UP2 ULDC.64 UR12, c[0x0][0x390] ;  /* 0x0000e400000c2ab9 */ /* 0x000fe20000000a00 */
[----:B------:R-:W-:-:S02]  /*4e70*/  UIMAD.WIDE.U32 UR18, UR25, UR27, URZ ;  /* 0x0000001b191272a5 */ /* 0x000fc4000f8e003f */
[----:B------:R-:W-:Y:S01]  /*4e80*/  IMAD.U32 R37, RZ, RZ, UR50 ;  /* 0x00000032ff257e24 */ /* 0x000fe2000f8e00ff */
[----:B------:R-:W-:Y:S01]  /*4e90*/  UIMAD UR27, UR15, UR40, UR44 ;  /* 0x000000280f1b72a4 */ /* 0x000fe2000f8e022c */
[----:B------:R-:W-:Y:S01]  /*4ea0*/  @UP0 ULDC UR20, c[0x0][0x3a0] ;  /* 0x0000e80000140ab9 */ /* 0x000fe20000000800 */
[----:B------:R-:W-:Y:S01]  /*4eb0*/  UIMAD.WIDE.U32 UR40, UR50, UR12, URZ ;  /* 0x0000000c322872a5 */ /* 0x000fe2000f8e003f */
[----:B------:R-:W-:Y:S01]  /*4ec0*/  UMOV UR22, UR25 ;  /* 0x0000001900167c82 */ /* 0x000fe20008000000 */
[----:B------:R-:W-:Y:S02]  /*4ed0*/  UIADD3 UR17, -UR30, URZ, URZ ;  /* 0x0000003f1e117290 */ /* 0x000fe4000fffe13f */
[----:B------:R-:W-:Y:S02]  /*4ee0*/  UIADD3 UR12, -UR29, URZ, URZ ;  /* 0x0000003f1d0c7290 */ /* 0x000fe4000fffe13f */
[----:B------:R-:W-:Y:S02]  /*4ef0*/  @UP0 USHF.R.U32.HI UR22, URZ, UR20, UR19 ;  /* 0x000000143f160299 */ /* 0x000fe40008011613 */
[----:B------:R-:W-:-:S02]  /*4f00*/  UIADD3 UR21, -UR26, URZ, URZ ;  /* 0x0000003f1a157290 */ /* 0x000fc4000fffe13f */
[----:B------:R-:W-:Y:S02]  /*4f10*/  UIMAD UR29, UR23, UR17, UR29 ;  /* 0x00000011171d72a4 */ /* 0x000fe4000f8e021d */
[----:B------:R-:W-:Y:S02]  /*4f20*/  UIMAD UR28, UR31, UR12, UR28 ;  /* 0x0000000c1f1c72a4 */ /* 0x000fe4000f8e021c */
[----:B------:R-:W-:Y:S02]  /*4f30*/  UIADD3 UR17, -UR25, URZ, URZ ;  /* 0x0000003f19117290 */ /* 0x000fe4000fffe13f */
[----:B------:R-:W-:Y:S02]  /*4f40*/  UIADD3 UR12, -UR22, URZ, URZ ;  /* 0x0000003f160c7290 */ /* 0x000fe4000fffe13f */
[----:B------:R-:W-:Y:S02]  /*4f50*/  UIMAD UR21, UR15, UR21, UR43 ;  /* 0x000000150f1572a4 */ /* 0x000fe4000f8e022b */
[----:B------:R-:W-:-:S02]  /*4f60*/  UIMAD UR17, UR31, UR17, UR26 ;  /* 0x000000111f1172a4 */ /* 0x000fc4000f8e021a */
[----:B------:R-:W-:Y:S02]  /*4f70*/  UIMAD UR12, UR23, UR12, UR25 ;  /* 0x0000000c170c72a4 */ /* 0x000fe4000f8e0219 */
[----:B------:R-:W-:Y:S02]  /*4f80*/  UIADD3 UR24, UR8, 0x1800, URZ ;  /* 0x0000180008187890 */ /* 0x000fe4000fffe03f */
[----:B------:R-:W-:Y:S02]  /*4f90*/  UIMAD UR27, UR27, UR4, UR49 ;  /* 0x000000041b1b72a4 */ /* 0x000fe4000f8e0231 */
[----:B------:R-:W-:Y:S02]  /*4fa0*/  UIMAD UR19, UR21, UR4, UR49 ;  /* 0x00000004151372a4 */ /* 0x000fe4000f8e0231 */
[----:B------:R-:W-:Y:S02]  /*4fb0*/  UIMAD UR28, UR28, UR5, UR6 ;  /* 0x000000051c1c72a4 */ /* 0x000fe4000f8e0206 */
[----:B------:R-:W-:-:S02]  /*4fc0*/  UIMAD UR29, UR29, UR60, UR7 ;  /* 0x0000003c1d1d72a4 */ /* 0x000fc4000f8e0207 */
[----:B------:R-:W-:Y:S02]  /*4fd0*/  UIADD3 UR16, UR8, 0x2000, URZ ;  /* 0x0000200008107890 */ /* 0x000fe4000fffe03f */
[----:B------:R-:W-:Y:S02]  /*4fe0*/  UIMAD UR20, UR17, UR5, UR6 ;  /* 0x00000005111472a4 */ /* 0x000fe4000f8e0206 */
[----:B------:R-:W-:Y:S01]  /*4ff0*/  UIMAD UR21, UR12, UR60, UR7 ;  /* 0x0000003c0c1572a4 */ /* 0x000fe2000f8e0207 */
[----:B------:R-:W-:Y:S01]  /*5000*/  UMOV UR25, UR9 ;  /* 0x0000000900197c82 */ /* 0x000fe20008000000 */
[----:B------:R-:W-:Y:S01]  /*5010*/  UMOV UR26, UR10 ;  /* 0x0000000a001a7c82 */ /* 0x000fe20008000000 */
[----:B------:R-:W-:Y:S01]  /*5020*/  UMOV UR17, UR9 ;  /* 0x0000000900117c82 */ /* 0x000fe20008000000 */
[----:B------:R-:W-:Y:S01]  /*5030*/  UMOV UR18, UR10 ;  /* 0x0000000a00127c82 */ /* 0x000fe20008000000 */
[----:B------:R0:W-:Y:S01]  /*5040*/  UTMALDG.5D.IM2COL [UR24], [UR58], UR39 ;  /* 0x000000183a0073b4 */ /* 0x0001e20008060027 */
[----:B------:R-:W-:Y:S01]  /*5050*/  @UP1 ULDC UR40, c[0x0][0x384] ;  /* 0x0000e10000281ab9 */ /* 0x000fe20000000800 */
[----:B------:R-:W-:Y:S01]  /*5060*/  UMOV UR61, UR50 ;  /* 0x00000032003d7c82 */ /* 0x000fe20008000000 */
[----:B------:R-:W-:-:S03]  /*5070*/  @UP2 USHF.R.U32.HI UR61, URZ, UR13, UR41 ;  /* 0x0000000d3f3d2299 */ /* 0x000fc60008011629 */
[----:B------:R-:W-:Y:S01]  /*5080*/  @UP2 ULDC.64 UR12, c[0x0][0x390] ;  /* 0x0000e400000c2ab9 */ /* 0x000fe20000000a00 */
[----:B------:R1:W-:Y:S01]  /*5090*/  UTMALDG.5D.IM2COL [UR16], [UR58], UR39 ;  /* 0x000000103a0073b4 */ /* 0x0003e20008060027 */
[----:B0-----:R-:W-:Y:S01]  /*50a0*/  @UP0 ULDC UR25, c[0x0][0x39c] ;  /* 0x0000e70000190ab9 */ /* 0x001fe20000000800 */
[----:B------:R-:W-:Y:S01]  /*50b0*/  UMOV UR30, UR33 ;  /* 0x00000021001e7c82 */ /* 0x000fe20008000000 */
[----:B------:R-:W-:Y:S02]  /*50c0*/  UIADD3 UR27, -UR36, URZ, URZ ;  /* 0x0000003f241b7290 */ /* 0x000fe4000fffe13f */
[----:B------:R-:W-:Y:S02]  /*50d0*/  UIADD3 UR28, -UR33, URZ, URZ ;  /* 0x0000003f211c7290 */ /* 0x000fe4000fffe13f */
[----:B------:R-:W-:Y:S02]  /*50e0*/  UIMAD UR27, UR15, UR27, UR42 ;  /* 0x0000001b0f1b72a4 */ /* 0x000fe4000f8e022a */
[----:B-1----:R-:W-:Y:S01]  /*50f0*/  UIMAD.WIDE.U32 UR18, UR38, UR40, URZ ;  /* 0x00000028261272a5 */ /* 0x002fe2000f8e003f */
[----:B------:R-:W-:Y:S01]  /*5100*/  R2UR UR38, R26 ;  /* 0x000000001a2672ca */ /* 0x000fe200000e0000 */
[----:B------:R-:W-:Y:S01]  /*5110*/  @UP1 ULDC UR20, c[0x0][0x388] ;  /* 0x0000e20000141ab9 */ /* 0x000fe20000000800 */
[----:B------:R-:W-:Y:S01]  /*5120*/  @UP0 ULDC UR21, c[0x0][0x3a0] ;  /* 0x0000e80000150ab9 */ /* 0x000fe20000000800 */
[----:B------:R-:W-:Y:S01]  /*5130*/  @UP0 ULDC UR22, c[0x0][0x39c] ;  /* 0x0000e70000160ab9 */ /* 0x000fe20000000800 */
[----:B------:R-:W-:Y:S01]  /*5140*/  @UP0 ULDC UR17, c[0x0][0x3a0] ;  /* 0x0000e80000110ab9 */ /* 0x000fe20000000800 */
[----:B------:R-:W-:Y:S01]  /*5150*/  UIMAD UR28, UR31, UR28, UR36 ;  /* 0x0000001c1f1c72a4 */ /* 0x000fe2000f8e0224 */
[----:B------:R-:W-:Y:S01]  /*5160*/  R2UR UR36, R20 ;  /* 0x00000000142472ca */ /* 0x000fe200000e0000 */
[----:B------:R-:W-:Y:S01]  /*5170*/  @UP1 UMOV UR26, UR19 ;  /* 0x00000013001a1c82 */ /* 0x000fe20008000000 */
[----:B------:R-:W-:-:S02]  /*5180*/  UIMAD.WIDE.U32 UR18, UR33, UR25, URZ ;  /* 0x00000019211272a5 */ /* 0x000fc4000f8e003f */
[----:B------:R-:W-:Y:S02]  /*5190*/  @UP1 USHF.R.U32.HI UR55, URZ, UR20, UR26 ;  /* 0x000000143f371299 */ /* 0x000fe4000801161a */
[----:B------:R-:W-:Y:S02]  /*51a0*/  UIADD3 UR20, -UR35, URZ, URZ ;  /* 0x0000003f23147290 */ /* 0x000fe4000fffe13f */
[----:B------:R-:W-:Y:S02]  /*51b0*/  @UP0 USHF.R.U32.HI UR30, URZ, UR21, UR19 ;  /* 0x000000153f1e0299 */ /* 0x000fe40008011613 */
[----:B------:R-:W-:Y:S02]  /*51c0*/  UIMAD.WIDE.U32 UR18, UR34, UR22, URZ ;  /* 0x00000016221272a5 */ /* 0x000fe4000f8e003f */
[----:B------:R-:W-:Y:S02]  /*51d0*/  UIMAD.WIDE.U32 UR40, UR55, UR12, URZ ;  /* 0x0000000c372872a5 */ /* 0x000fe4000f8e003f */
[----:B------:R-:W-:Y:S01]  /*51e0*/  UIMAD UR20, UR15, UR20, UR45 ;  /* 0x000000140f1472a4 */ /* 0x000fe2000f8e022d */
[----:B------:R-:W-:Y:S01]  /*51f0*/  UMOV UR22, UR34 ;  /* 0x0000002200167c82 */ /* 0x000fe20008000000 */
[----:B------:R-:W-:-:S02]  /*5200*/  UIADD3 UR12, -UR34, URZ, URZ ;  /* 0x0000003f220c7290 */ /* 0x000fc4000fffe13f */
[----:B------:R-:W-:Y:S02]  /*5210*/  @UP0 USHF.R.U32.HI UR22, URZ, UR17, UR19 ;  /* 0x000000113f160299 */ /* 0x000fe40008011613 */
[----:B------:R-:W-:Y:S02]  /*5220*/  UIMAD UR19, UR20, UR4, UR49 ;  /* 0x00000004141372a4 */ /* 0x000fe4000f8e0231 */
[----:B------:R-:W-:Y:S01]  /*5230*/  UIMAD UR20, UR31, UR12, UR35 ;  /* 0x0000000c1f1472a4 */ /* 0x000fe2000f8e0223 */
[----:B------:R-:W-:Y:S01]  /*5240*/  R2UR UR35, R35 ;  /* 0x00000000232372ca */ /* 0x000fe200000e0000 */
[----:B------:R-:W-:Y:S02]  /*5250*/  UIADD3 UR29, -UR30, URZ, URZ ;  /* 0x0000003f1e1d7290 */ /* 0x000fe4000fffe13f */
[----:B------:R-:W-:Y:S02]  /*5260*/  UIADD3 UR12, -UR22, URZ, URZ ;  /* 0x0000003f160c7290 */ /* 0x000fe4000fffe13f */
[----:B------:R-:W-:-:S02]  /*5270*/  UIMAD UR29, UR23, UR29, UR33 ;  /* 0x0000001d171d72a4 */ /* 0x000fc4000f8e0221 */
[----:B------:R-:W-:Y:S01]  /*5280*/  UIMAD UR12, UR23, UR12, UR34 ;  /* 0x0000000c170c72a4 */ /* 0x000fe2000f8e0222 */
[----:B------:R-:W-:Y:S01]  /*5290*/  R2UR UR34, R34 ;  /* 0x00000000222272ca */ /* 0x000fe200000e0000 */
[----:B------:R-:W-:Y:S02]  /*52a0*/  UIADD3 UR24, UR8, 0x2800, URZ ;  /* 0x0000280008187890 */ /* 0x000fe4000fffe03f */
[----:B------:R-:W-:Y:S02]  /*52b0*/  UIMAD UR27, UR27, UR4, UR49 ;  /* 0x000000041b1b72a4 */ /* 0x000fe4000f8e0231 */
[----:B------:R-:W-:Y:S02]  /*52c0*/  UIMAD UR28, UR28, UR5, UR6 ;  /* 0x000000051c1c72a4 */ /* 0x000fe4000f8e0206 */
[----:B------:R-:W-:Y:S02]  /*52d0*/  UIMAD UR29, UR29, UR60, UR7 ;  /* 0x0000003c1d1d72a4 */ /* 0x000fe4000f8e0207 */
[----:B------:R-:W-:-:S02]  /*52e0*/  UIADD3 UR16, UR8, 0x3000, URZ ;  /* 0x0000300008107890 */ /* 0x000fc4000fffe03f */
[----:B------:R-:W-:Y:S02]  /*52f0*/  UIMAD UR20, UR20, UR5, UR6 ;  /* 0x00000005141472a4 */ /* 0x000fe4000f8e0206 */
[----:B------:R-:W-:Y:S01]  /*5300*/  UIMAD UR21, UR12, UR60, UR7 ;  /* 0x0000003c0c1572a4 */ /* 0x000fe2000f8e0207 */
[----:B------:R-:W-:Y:S01]  /*5310*/  UMOV UR25, UR9 ;  /* 0x0000000900197c82 */ /* 0x000fe20008000000 */
[----:B------:R-:W-:Y:S01]  /*5320*/  UMOV UR26, UR10 ;  /* 0x0000000a001a7c82 */ /* 0x000fe20008000000 */
[----:B------:R-:W-:Y:S01]  /*5330*/  UMOV UR57, UR55 ;  /* 0x0000003700397c82 */ /* 0x000fe20008000000 */
[----:B------:R-:W-:Y:S01]  /*5340*/  UMOV UR17, UR9 ;  /* 0x0000000900117c82 */ /* 0x000fe20008000000 */
[----:B------:R-:W-:Y:S01]  /*5350*/  UMOV UR18, UR10 ;  /* 0x0000000a00127c82 */ /* 0x000fe20008000000 */
[----:B------:R-:W-:Y:S01]  /*5360*/  @UP2 USHF.R.U32.HI UR57, URZ, UR13, UR41 ;  /* 0x0000000d3f392299 */ /* 0x000fe20008011629 */
[----:B------:R0:W-:Y:S01]  /*5370*/  UTMALDG.5D.IM2COL [UR24], [UR58], UR39 ;  /* 0x000000183a0073b4 */ /* 0x0001e20008060027 */
[----:B------:R-:W-:Y:S01]  /*5380*/  @UP0 ULDC UR12, c[0x0][0x39c] ;  /* 0x0000e700000c0ab9 */ /* 0x000fe20000000800 */
[----:B------:R-:W-:Y:S01]  /*5390*/  @UP0 ULDC UR13, c[0x0][0x39c] ;  /* 0x0000e700000d0ab9 */ /* 0x000fe20000000800 */
[----:B------:R-:W-:Y:S01]  /*53a0*/  UMOV UR45, UR37 ;  /* 0x00000025002d7c82 */ /* 0x000fe20008000000 */
[----:B------:R-:W-:Y:S01]  /*53b0*/  @UP0 ULDC UR33, c[0x0][0x3a0] ;  /* 0x0000e80000210ab9 */ /* 0x000fe20000000800 */
[----:B------:R-:W-:-:S02]  /*53c0*/  UIADD3 UR42, UR10, 0x20, URZ ;  /* 0x000000200a2a7890 */ /* 0x000fc4000fffe03f */
[----:B------:R-:W-:Y:S01]  /*53d0*/  UIADD3 UR40, UR8, 0x400, URZ ;  /* 0x0000040008287890 */ /* 0x000fe2000fffe03f */
[----:B------:R1:W-:Y:S01]  /*53e0*/  UTMALDG.5D.IM2COL [UR16], [UR58], UR39 ;  /* 0x000000103a0073b4 */ /* 0x0003e20008060027 */
[----:B------:R-:W-:Y:S01]  /*53f0*/  UMOV UR41, UR9 ;  /* 0x0000000900297c82 */ /* 0x000fe20008000000 */
[----:B------:R-:W-:Y:S01]  /*5400*/  UMOV UR54, UR34 ;  /* 0x0000002200367c82 */ /* 0x000fe20008000000 */
[----:B0-----:R-:W-:Y:S01]  /*5410*/  @UP0 ULDC UR27, c[0x0][0x39c] ;  /* 0x0000e700001b0ab9 */ /* 0x001fe20000000800 */
[----:B------:R-:W-:Y:S01]  /*5420*/  @UP0 ULDC UR29, c[0x0][0x3a0] ;  /* 0x0000e800001d0ab9 */ /* 0x000fe20000000800 */
[----:B------:R-:W-:Y:S01]  /*5430*/  @UP0 ULDC UR24, c[0x0][0x39c] ;  /* 0x0000e70000180ab9 */ /* 0x000fe20000000800 */
[----:B------:R-:W-:Y:S01]  /*5440*/  @UP0 ULDC UR26, c[0x0][0x3a0] ;  /* 0x0000e800001a0ab9 */ /* 0x000fe20000000800 */
[----:B------:R-:W-:Y:S01]  /*5450*/  @UP0 ULDC UR28, c[0x0][0x39c] ;  /* 0x0000e700001c0ab9 */ /* 0x000fe20000000800 */
[----:B-1----:R-:W-:Y:S02]  /*5460*/  UIMAD.WIDE.U32 UR18, UR46, UR12, URZ ;  /* 0x0000000c2e1272a5 */ /* 0x002fe4000f8e003f */
[----:B------:R-:W-:Y:S01]  /*5470*/  UIMAD.WIDE.U32 UR12, UR37, UR13, URZ ;  /* 0x0000000d250c72a5 */ /* 0x000fe2000f8e003f */
[----:B------:R-:W-:Y:S01]  /*5480*/  @UP0 ULDC UR20, c[0x0][0x3a0] ;  /* 0x0000e80000140ab9 */ /* 0x000fe20000000800 */
[----:B------:R-:W-:-:S02]  /*5490*/  UMOV UR22, UR46 ;  /* 0x0000002e00167c82 */ /* 0x000fc40008000000 */
[----:B------:R-:W-:Y:S02]  /*54a0*/  @UP0 USHF.R.U32.HI UR45, URZ, UR20, UR13 ;  /* 0x000000143f2d0299 */ /* 0x000fe4000801160d */
[----:B------:R-:W-:Y:S02]  /*54b0*/  @UP0 USHF.R.U32.HI UR22, URZ, UR33, UR19 ;  /* 0x000000213f160299 */ /* 0x000fe40008011613 */
[----:B------:R-:W-:Y:S02]  /*54c0*/  UIADD3 UR12, -UR46, URZ, URZ ;  /* 0x0000003f2e0c7290 */ /* 0x000fe4000fffe13f */
[----:B------:R-:W-:Y:S01]  /*54d0*/  IMAD.U32 R15, RZ, RZ, UR45 ;  /* 0x0000002dff0f7e24 */ /* 0x000fe2000f8e00ff */
[----:B------:R-:W-:Y:S01]  /*54e0*/  UIADD3 UR21, -UR22, URZ, URZ ;  /* 0x0000003f16157290 */ /* 0x000fe2000fffe13f */
[----:B------:R-:W-:Y:S01]  /*54f0*/  R2UR UR45, R36 ;  /* 0x00000000242d72ca */ /* 0x000fe200000e0000 */
[----:B------:R-:W-:Y:S02]  /*5500*/  UIADD3 UR19, -UR32, URZ, URZ ;  /* 0x0000003f20137290 */ /* 0x000fe4000fffe13f */
[----:B------:R-:W-:Y:S01]  /*5510*/  UIMAD UR21, UR23, UR21, UR46 ;  /* 0x00000015171572a4 */ /* 0x000fe2000f8e022e */
[----:B------:R-:W-:Y:S01]  /*5520*/  R2UR UR46, R15 ;  /* 0x000000000f2e72ca */ /* 0x000fe200000e0000 */
[----:B------:R-:W-:-:S02]  /*5530*/  UIMAD UR20, UR31, UR12, UR32 ;  /* 0x0000000c1f1472a4 */ /* 0x000fc4000f8e0220 */
[----:B------:R-:W-:Y:S02]  /*5540*/  UIADD3 UR13, -UR37, URZ, URZ ;  /* 0x0000003f250d7290 */ /* 0x000fe4000fffe13f */
[----:B------:R-:W-:Y:S02]  /*5550*/  UIADD3 UR12, -UR47, URZ, URZ ;  /* 0x0000003f2f0c7290 */ /* 0x000fe4000fffe13f */
[----:B------:R-:W-:Y:S02]  /*5560*/  UIMAD UR19, UR15, UR19, UR38 ;  /* 0x000000130f1372a4 */ /* 0x000fe4000f8e0226 */
[----:B------:R-:W-:Y:S01]  /*5570*/  UIMAD UR13, UR31, UR13, UR47 ;  /* 0x0000000d1f0d72a4 */ /* 0x000fe2000f8e022f */
[----:B------:R-:W-:Y:S01]  /*5580*/  MOV R6, UR45 ;  /* 0x0000002d00067c02 */ /* 0x000fe20008000f00 */
[----:B------:R-:W-:Y:S02]  /*5590*/  UIMAD UR12, UR15, UR12, UR48 ;  /* 0x0000000c0f0c72a4 */ /* 0x000fe4000f8e0230 */
[----:B------:R-:W-:-:S02]  /*55a0*/  UIADD3 UR25, -UR46, URZ, URZ ;  /* 0x0000003f2e197290 */ /* 0x000fc4000fffe13f */
[----:B------:R-:W-:Y:S02]  /*55b0*/  UIADD3 UR16, UR8, 0x3800, URZ ;  /* 0x0000380008107890 */ /* 0x000fe4000fffe03f */
[----:B------:R-:W-:Y:S02]  /*55c0*/  UIMAD UR25, UR23, UR25, UR37 ;  /* 0x00000019171972a4 */ /* 0x000fe4000f8e0225 */
[----:B------:R-:W-:Y:S01]  /*55d0*/  UIMAD UR19, UR19, UR4, UR49 ;  /* 0x00000004131372a4 */ /* 0x000fe2000f8e0231 */
[----:B------:R-:W-:Y:S01]  /*55e0*/  ULDC UR37, c[0x0][0x3ec] ;  /* 0x0000fb0000257ab9 */ /* 0x000fe20000000800 */
[----:B------:R-:W-:Y:S02]  /*55f0*/  UIMAD UR20, UR20, UR5, UR6 ;  /* 0x00000005141472a4 */ /* 0x000fe4000f8e0206 */
[----:B------:R-:W-:Y:S02]  /*5600*/  UIMAD UR21, UR21, UR60, UR7 ;  /* 0x0000003c151572a4 */ /* 0x000fe4000f8e0207 */
[----:B------:R-:W-:-:S02]  /*5610*/  UIMAD UR43, UR12, UR4, UR37 ;  /* 0x000000040c2b72a4 */ /* 0x000fc4000f8e0225 */
[----:B------:R-:W-:Y:S02]  /*5620*/  UIMAD UR44, UR13, UR5, UR6 ;  /* 0x000000050d2c72a4 */ /* 0x000fe4000f8e0206 */
[----:B------:R-:W-:Y:S01]  /*5630*/  UIMAD UR45, UR25, UR60, UR7 ;  /* 0x0000003c192d72a4 */ /* 0x000fe2000f8e0207 */
[----:B------:R-:W-:Y:S01]  /*5640*/  UMOV UR18, UR10 ;  /* 0x0000000a00127c82 */ /* 0x000fe20008000000 */
[----:B------:R-:W-:Y:S01]  /*5650*/  UMOV UR47, UR42 ;  /* 0x0000002a002f7c82 */ /* 0x000fe20008000000 */
[----:B------:R0:W-:Y:S01]  /*5660*/  UTMALDG.5D.IM2COL [UR16], [UR58], UR39 ;  /* 0x000000103a0073b4 */ /* 0x0001e20008060027 */
[----:B------:R-:W-:Y:S01]  /*5670*/  UMOV UR38, UR14 ;  /* 0x0000000e00267c82 */ /* 0x000fe20008000000 */
[----:B------:R-:W-:Y:S01]  /*5680*/  @UP0 ULDC UR33, c[0x0][0x3a0] ;  /* 0x0000e80000210ab9 */ /* 0x000fe20000000800 */
[----:B------:R-:W-:Y:S01]  /*5690*/  UIADD3 UR48, UR8, 0xc00, URZ ;  /* 0x00000c0008307890 */ /* 0x000fe2000fffe03f */
[----:B------:R-:W-:Y:S01]  /*56a0*/  UMOV UR49, UR9 ;  /* 0x0000000900317c82 */ /* 0x000fe20008000000 */
[----:B------:R-:W-:Y:S01]  /*56b0*/  UMOV UR50, UR47 ;  /* 0x0000002f00327c82 */ /* 0x000fe20008000000 */
[----:B------:R-:W-:Y:S01]  /*56c0*/  UIADD3 UR32, UR8, 0x2400, URZ ;  /* 0x0000240008207890 */ /* 0x000fe2000fffe03f */
[----:B------:R1:W-:Y:S01]  /*56d0*/  UTMALDG.5D.IM2COL [UR40], [UR58], UR39 ;  /* 0x000000283a0073b4 */ /* 0x0003e20008060027 */
[----:B------:R-:W-:Y:S01]  /*56e0*/  UMOV UR25, UR9 ;  /* 0x0000000900197c82 */ /* 0x000fe20008000000 */
[----:B0-----:R-:W-:Y:S01]  /*56f0*/  R2UR UR22, R33 ;  /* 0x00000000211672ca */ /* 0x001fe200000e0000 */
[----:B------:R-:W-:Y:S01]  /*5700*/  @UP0 ULDC UR21, c[0x0][0x39c] ;  /* 0x0000e70000150ab9 */ /* 0x000fe20000000800 */
[----:B------:R-:W-:Y:S01]  /*5710*/  @UP0 ULDC UR19, c[0x0][0x3a0] ;  /* 0x0000e80000130ab9 */ /* 0x000fe20000000800 */
[----:B------:R-:W-:Y:S01]  /*5720*/  UIMAD.WIDE.U32 UR16, UR34, UR24, URZ ;  /* 0x00000018221072a5 */ /* 0x000fe2000f8e003f */
[----:B------:R-:W-:Y:S01]  /*5730*/  @UP0 ULDC UR20, c[0x0][0x3a0] ;  /* 0x0000e80000140ab9 */ /* 0x000fe20000000800 */
[----:B------:R-:W-:-:S02]  /*5740*/  @UP0 ULDC UR18, c[0x0][0x39c] ;  /* 0x0000e70000120ab9 */ /* 0x000fc40000000800 */
[----:B------:R-:W-:Y:S01]  /*5750*/  @UP0 USHF.R.U32.HI UR54, URZ, UR26, UR17 ;  /* 0x0000001a3f360299 */ /* 0x000fe20008011611 */
[----:B-1----:R-:W-:Y:S01]  /*5760*/  R2UR UR45, R6 ;  /* 0x00000000062d72ca */ /* 0x002fe200000e0000 */
[----:B------:R-:W-:Y:S01]  /*5770*/  UIMAD.WIDE.U32 UR16, UR56, UR28, URZ ;  /* 0x0000001c381072a5 */ /* 0x000fe2000f8e003f */
[----:B------:R-:W-:Y:S01]  /*5780*/  R2UR UR44, R7 ;  /* 0x00000000072c72ca */ /* 0x000fe200000e0000 */
[----:B------:R-:W-:Y:S01]  /*5790*/  UMOV UR46, UR56 ;  /* 0x00000038002e7c82 */ /* 0x000fe20008000000 */
[----:B------:R-:W-:Y:S01]  /*57a0*/  R2UR UR42, R9 ;  /* 0x00000000092a72ca */ /* 0x000fe200000e0000 */
[----:B------:R-:W-:Y:S01]  /*57b0*/  @UP0 USHF.R.U32.HI UR46, URZ, UR20, UR17 ;  /* 0x000000143f2e0299 */ /* 0x000fe20008011611 */
[----:B------:R-:W-:Y:S01]  /*57c0*/  R2UR UR43, R8 ;  /* 0x00000000082b72ca */ /* 0x000fe200000e0000 */
[----:B------:R-:W-:Y:S01]  /*57d0*/  UIADD3 UR20, -UR11, URZ, URZ ;  /* 0x0000003f0b147290 */ /* 0x000fe2000fffe13f */
[----:B------:R-:W-:Y:S01]  /*57e0*/  VIADD R9, R11, 0x1 ;  /* 0x000000010b097836 */ /* 0x000fe20000000000 */
[----:B------:R-:W-:Y:S01]  /*57f0*/  UIADD3 UR17, -UR34, URZ, URZ ;  /* 0x0000003f22117290 */ /* 0x000fe2000fffe13f */
[----:B------:R-:W0:Y:S01]  /*5800*/  LDC.64 R6, c[0x0][0x3e0] ;  /* 0x0000f800ff067b82 */ /* 0x000e220000000a00 */
[----:B------:R-:W-:-:S02]  /*5810*/  UIMAD UR20, UR31, UR20, UR53 ;  /* 0x000000141f1472a4 */ /* 0x000fc4000f8e0235 */
[----:B------:R-:W-:Y:S02]  /*5820*/  UIMAD.WIDE.U32 UR12, UR45, UR27, URZ ;  /* 0x0000001b2d0c72a5 */ /* 0x000fe4000f8e003f */
[----:B------:R-:W-:Y:S01]  /*5830*/  UMOV UR30, UR45 ;  /* 0x0000002d001e7c82 */ /* 0x000fe20008000000 */
[----:B------:R-:W-:Y:S02]  /*5840*/  UIADD3 UR27, -UR35, URZ, URZ ;  /* 0x0000003f231b7290 */ /* 0x000fe4000fffe13f */
[----:B------:R-:W-:Y:S02]  /*5850*/  @UP0 USHF.R.U32.HI UR30, URZ, UR29, UR13 ;  /* 0x0000001d3f1e0299 */ /* 0x000fe4000801160d */
[----:B------:R-:W-:Y:S02]  /*5860*/  UIMAD.WIDE.U32 UR12, UR14, UR21, URZ ;  /* 0x000000150e0c72a5 */ /* 0x000fe4000f8e003f */
[----:B------:R-:W-:Y:S02]  /*5870*/  UIADD3 UR12, -UR22, URZ, URZ ;  /* 0x0000003f160c7290 */ /* 0x000fe4000fffe13f */
[----:B------:R-:W-:-:S02]  /*5880*/  @UP0 USHF.R.U32.HI UR38, URZ, UR19, UR13 ;  /* 0x000000133f260299 */ /* 0x000fc4000801160d */
[----:B------:R-:W-:Y:S02]  /*5890*/  UIADD3 UR19, -UR51, URZ, URZ ;  /* 0x0000003f33137290 */ /* 0x000fe4000fffe13f */
[----:B------:R-:W-:Y:S01]  /*58a0*/  UIMAD UR12, UR15, UR12, UR36 ;  /* 0x0000000c0f0c72a4 */ /* 0x000fe2000f8e0224 */
[----:B------:R-:W-:Y:S01]  /*58b0*/  R2UR UR36, R21 ;  /* 0x00000000152472ca */ /* 0x000fe200000e0000 */
[----:B------:R-:W-:Y:S02]  /*58c0*/  UIMAD UR19, UR15, UR19, UR44 ;  /* 0x000000130f1372a4 */ /* 0x000fe4000f8e022c */
[----:B------:R-:W-:Y:S02]  /*58d0*/  UIADD3 UR44, -UR56, URZ, URZ ;  /* 0x0000003f382c7290 */ /* 0x000fe4000fffe13f */
[----:B------:R-:W-:Y:S02]  /*58e0*/  UIADD3 UR13, -UR53, URZ, URZ ;  /* 0x0000003f350d7290 */ /* 0x000fe4000fffe13f */
[----:B------:R-:W-:-:S02]  /*58f0*/  UIMAD UR44, UR31, UR44, UR51 ;  /* 0x0000002c1f2c72a4 */ /* 0x000fc4000f8e0233 */
[----:B------:R-:W-:Y:S02]  /*5900*/  UIMAD UR42, UR15, UR13, UR42 ;  /* 0x0000000d0f2a72a4 */ /* 0x000fe4000f8e022a */
[----:B------:R-:W-:Y:S02]  /*5910*/  UIMAD UR51, UR12, UR4, UR37 ;  /* 0x000000040c3372a4 */ /* 0x000fe4000f8e0225 */
[----:B------:R-:W-:Y:S02]  /*5920*/  UIMAD.WIDE.U32 UR12, UR11, UR18, URZ ;  /* 0x000000120b0c72a5 */ /* 0x000fe4000f8e003f */
[----:B------:R-:W-:Y:S02]  /*5930*/  UIADD3 UR53, -UR54, URZ, URZ ;  /* 0x0000003f36357290 */ /* 0x000fe4000fffe13f */
[----:B------:R-:W-:Y:S02]  /*5940*/  UIADD3 UR28, -UR45, URZ, URZ ;  /* 0x0000003f2d1c7290 */ /* 0x000fe4000fffe13f */
[----:B------:R-:W-:Y:S01]  /*5950*/  UIMAD UR27, UR15, UR27, UR36 ;  /* 0x0000001b0f1b72a4 */ /* 0x000fe2000f8e0224 */
[----:B------:R-:W-:Y:S01]  /*5960*/  @UP0 UMOV UR12, UR13 ;  /* 0x0000000d000c0c82 */ /* 0x000fe20008000000 */
[----:B------:R-:W-:-:S02]  /*5970*/  UIADD3 UR36, -UR14, URZ, URZ ;  /* 0x0000003f0e247290 */ /* 0x000fc4000fffe13f */
[----:B------:R-:W-:Y:S02]  /*5980*/  UIADD3 UR13, -UR30, URZ, URZ ;  /* 0x0000003f1e0d7290 */ /* 0x000fe4000fffe13f */
[----:B------:R-:W-:Y:S02]  /*5990*/  UIMAD UR17, UR31, UR17, UR22 ;  /* 0x000000111f1172a4 */ /* 0x000fe4000f8e0216 */
[----:B------:R-:W-:Y:S02]  /*59a0*/  UIMAD UR53, UR23, UR53, UR34 ;  /* 0x00000035173572a4 */ /* 0x000fe4000f8e0222 */
[----:B------:R-:W-:Y:S02]  /*59b0*/  UIMAD UR28, UR31, UR28, UR35 ;  /* 0x0000001c1f1c72a4 */ /* 0x000fe4000f8e0223 */
[----:B------:R-:W-:Y:S02]  /*59c0*/  UIADD3 UR35, -UR52, URZ, URZ ;  /* 0x0000003f34237290 */ /* 0x000fe4000fffe13f */
[----:B------:R-:W-:-:S02]  /*59d0*/  UIMAD UR36, UR31, UR36, UR52 ;  /* 0x000000241f2472a4 */ /* 0x000fc4000f8e0234 */
[----:B------:R-:W-:Y:S01]  /*59e0*/  UIMAD UR13, UR23, UR13, UR45 ;  /* 0x0000000d170d72a4 */ /* 0x000fe2000f8e022d */
[----:B------:R-:W-:Y:S01]  /*59f0*/  UMOV UR22, UR11 ;  /* 0x0000000b00167c82 */ /* 0x000fe20008000000 */
[----:B------:R-:W-:Y:S02]  /*5a00*/  UIMAD UR52, UR17, UR5, UR6 ;  /* 0x00000005113472a4 */ /* 0x000fe4000f8e0206 */
[----:B------:R-:W-:Y:S02]  /*5a10*/  UIMAD UR53, UR53, UR60, UR7 ;  /* 0x0000003c353572a4 */ /* 0x000fe4000f8e0207 */
[----:B------:R-:W-:Y:S02]  /*5a20*/  @UP0 USHF.R.U32.HI UR22, URZ, UR33, UR12 ;  /* 0x000000213f160299 */ /* 0x000fe4000801160c */
[----:B------:R-:W-:Y:S02]  /*5a30*/  UIADD3 UR12, -UR46, URZ, URZ ;  /* 0x0000003f2e0c7290 */ /* 0x000fe4000fffe13f */
[----:B------:R-:W-:-:S02]  /*5a40*/  UIMAD UR29, UR13, UR60, UR7 ;  /* 0x0000003c0d1d72a4 */ /* 0x000fc4000f8e0207 */
[----:B------:R-:W-:Y:S01]  /*5a50*/  UIADD3 UR13, -UR38, URZ, URZ ;  /* 0x0000003f260d7290 */ /* 0x000fe2000fffe13f */
[----:B------:R1:W-:Y:S01]  /*5a60*/  UTMALDG.5D.IM2COL [UR48], [UR58], UR39 ;  /* 0x000000303a0073b4 */ /* 0x0003e20008060027 */
[----:B------:R-:W-:Y:S02]  /*5a70*/  UIADD3 UR21, -UR22, URZ, URZ ;  /* 0x0000003f16157290 */ /* 0x000fe4000fffe13f */
[----:B------:R-:W-:Y:S02]  /*5a80*/  UIMAD UR35, UR15, UR35, UR43 ;  /* 0x000000230f2372a4 */ /* 0x000fe4000f8e022b */
[----:B------:R-:W-:Y:S02]  /*5a90*/  UIMAD UR12, UR23, UR12, UR56 ;  /* 0x0000000c170c72a4 */ /* 0x000fe4000f8e0238 */
[----:B------:R-:W-:Y:S02]  /*5aa0*/  UIMAD UR13, UR23, UR13, UR14 ;  /* 0x0000000d170d72a4 */ /* 0x000fe4000f8e020e */
[----:B------:R-:W-:-:S02]  /*5ab0*/  UIMAD UR21, UR23, UR21, UR11 ;  /* 0x00000015171572a4 */ /* 0x000fc4000f8e020b */
[----:B------:R-:W-:Y:S02]  /*5ac0*/  UIADD3 UR24, UR8, 0x1400, URZ ;  /* 0x0000140008187890 */ /* 0x000fe4000fffe03f */
[----:B------:R-:W-:Y:S02]  /*5ad0*/  UIMAD UR27, UR27, UR4, UR37 ;  /* 0x000000041b1b72a4 */ /* 0x000fe4000f8e0225 */
[----:B------:R-:W-:Y:S02]  /*5ae0*/  UIMAD UR43, UR19, UR4, UR37 ;  /* 0x00000004132b72a4 */ /* 0x000fe4000f8e0225 */
[----:B------:R-:W-:Y:S02]  /*5af0*/  UIMAD UR28, UR28, UR5, UR6 ;  /* 0x000000051c1c72a4 */ /* 0x000fe4000f8e0206 */
[----:B------:R-:W-:Y:S02]  /*5b00*/  UIADD3 UR40, UR8, 0x1c00, URZ ;  /* 0x00001c0008287890 */ /* 0x000fe4000fffe03f */
[----:B------:R-:W-:-:S02]  /*5b10*/  UIMAD UR35, UR35, UR4, UR37 ;  /* 0x00000004232372a4 */ /* 0x000fc4000f8e0225 */
[----:B------:R-:W-:Y:S02]  /*5b20*/  UIMAD UR19, UR42, UR4, UR37 ;  /* 0x000000042a1372a4 */ /* 0x000fe4000f8e0225 */
[----:B------:R-:W-:Y:S01]  /*5b30*/  UIMAD UR44, UR44, UR5, UR6 ;  /* 0x000000052c2c72a4 */ /* 0x000fe2000f8e0206 */
[----:B-1----:R-:W-:Y:S01]  /*5b40*/  R2UR UR50, R37 ;  /* 0x00000000253272ca */ /* 0x002fe200000e0000 */
[----:B------:R-:W-:Y:S01]  /*5b50*/  UIMAD UR45, UR12, UR60, UR7 ;  /* 0x0000003c0c2d72a4 */ /* 0x000fe2000f8e0207 */
[----:B------:R-:W-:Y:S01]  /*5b60*/  R2UR UR51, R25 ;  /* 0x00000000193372ca */ /* 0x000fe200000e0000 */
[----:B------:R-:W-:Y:S02]  /*5b70*/  UIMAD UR36, UR36, UR5, UR6 ;  /* 0x00000005242472a4 */ /* 0x000fe4000f8e0206 */
[----:B------:R-:W-:Y:S02]  /*5b80*/  UIMAD UR37, UR13, UR60, UR7 ;  /* 0x0000003c0d2572a4 */ /* 0x000fe4000f8e0207 */
[----:B------:R-:W-:-:S02]  /*5b90*/  UIADD3 UR16, UR8, 0x2c00, URZ ;  /* 0x00002c0008107890 */ /* 0x000fc4000fffe03f */
[----:B------:R-:W-:Y:S02]  /*5ba0*/  UIMAD UR20, UR20, UR5, UR6 ;  /* 0x00000005141472a4 */ /* 0x000fe4000f8e0206 */
[----:B------:R-:W-:Y:S01]  /*5bb0*/  UIMAD UR21, UR21, UR60, UR7 ;  /* 0x0000003c151572a4 */ /* 0x000fe2000f8e0207 */
[----:B------:R-:W-:Y:S01]  /*5bc0*/  UMOV UR26, UR47 ;  /* 0x0000002f001a7c82 */ /* 0x000fe20008000000 */
[----:B------:R-:W-:Y:S01]  /*5bd0*/  UMOV UR42, UR47 ;  /* 0x0000002f002a7c82 */ /* 0x000fe20008000000 */
[----:B------:R1:W-:Y:S01]  /*5be0*/  UTMALDG.5D.IM2COL [UR24], [UR58], UR39 ;  /* 0x000000183a0073b4 */ /* 0x0003e20008060027 */
[----:B------:R-:W-:Y:S01]  /*5bf0*/  UMOV UR33, UR9 ;  /* 0x0000000900217c82 */ /* 0x000fe20008000000 */
[----:B------:R-:W-:Y:S01]  /*5c00*/  UMOV UR34, UR47 ;  /* 0x0000002f00227c82 */ /* 0x000fe20008000000 */
[----:B------:R-:W-:Y:S01]  /*5c10*/  UMOV UR17, UR9 ;  /* 0x0000000900117c82 */ /* 0x000fe20008000000 */
[----:B------:R-:W-:Y:S01]  /*5c20*/  UMOV UR18, UR47 ;  /* 0x0000002f00127c82 */ /* 0x000fe20008000000 */
[----:B------:R-:W-:-:S02]  /*5c30*/  UIADD3 UR11, -UR61, URZ, URZ ;  /* 0x0000003f3d0b7290 */ /* 0x000fc4000fffe13f */
[----:B------:R-:W-:Y:S01]  /*5c40*/  UIADD3 UR13, -UR57, URZ, URZ ;  /* 0x0000003f390d7290 */ /* 0x000fe2000fffe13f */
[----:B------:R2:W-:Y:S01]  /*5c50*/  UTMALDG.5D.IM2COL [UR40], [UR58], UR39 ;  /* 0x000000283a0073b4 */ /* 0x0005e20008060027 */
[----:B------:R-:W-:Y:S01]  /*5c60*/  @UP0 ULDC UR12, c[0x0][0x39c] ;  /* 0x0000e700000c0ab9 */ /* 0x000fe20000000800 */
[----:B------:R-:W-:Y:S02]  /*5c70*/  UIMAD UR11, UR31, UR11, UR50 ;  /* 0x0000000b1f0b72a4 */ /* 0x000fe4000f8e0232 */
[----:B------:R-:W-:Y:S02]  /*5c80*/  UIMAD UR31, UR31, UR13, UR55 ;  /* 0x0000000d1f1f72a4 */ /* 0x000fe4000f8e0237 */
[----:B------:R-:W-:Y:S01]  /*5c90*/  UIMAD.WIDE.U32 UR12, UR61, UR12, URZ ;  /* 0x0000000c3d0c72a5 */ /* 0x000fe2000f8e003f */
[----:B------:R3:W-:Y:S01]  /*5ca0*/  UTMALDG.5D.IM2COL [UR32], [UR58], UR39 ;  /* 0x000000203a0073b4 */ /* 0x0007e20008060027 */
[----:B------:R-:W-:Y:S01]  /*5cb0*/  @UP0 ULDC UR14, c[0x0][0x3a0] ;  /* 0x0000e800000e0ab9 */ /* 0x000fe20000000800 */
[----:B------:R-:W-:Y:S01]  /*5cc0*/  UIADD3 UR48, UR8, 0x3c00, URZ ;  /* 0x00003c0008307890 */ /* 0x000fe2000fffe03f */
[----:B------:R4:W-:Y:S01]  /*5cd0*/  UTMALDG.5D.IM2COL [UR16], [UR58], UR39 ;  /* 0x000000103a0073b4 */ /* 0x0009e20008060027 */
[----:B-1----:R-:W-:Y:S01]  /*5ce0*/  R2UR UR26, R16 ;  /* 0x00000000101a72ca */ /* 0x002fe200000e0000 */
[----:B------:R-:W-:Y:S01]  /*5cf0*/  ULDC.64 UR24, c[0x0][0x198] ;  /* 0x0000660000187ab9 */ /* 0x000fe20000000a00 */
[----:B------:R-:W-:Y:S01]  /*5d00*/  R2UR UR30, R10 ;  /* 0x000000000a1e72ca */ /* 0x000fe200000e0000 */
[----:B------:R-:W-:Y:S01]  /*5d10*/  UIADD3 UR56, UP1, UR24, 0x270, URZ ;  /* 0x0000027018387890 */ /* 0x000fe2000ff3e03f */
[----:B------:R-:W-:Y:S01]  /*5d20*/  R2UR UR28, R11 ;  /* 0x000000000b1c72ca */ /* 0x000fe200000e0000 */
[----:B------:R-:W-:Y:S01]  /*5d30*/  UIADD3 UR24, UR8, 0x1c000, URZ ;  /* 0x0001c00008187890 */ /* 0x000fe2000fffe03f */
[----:B------:R-:W-:-:S02]  /*5d40*/  R2UR UR29, R12 ;  /* 0x000000000c1d72ca */ /* 0x000fc400000e0000 */
[----:B------:R-:W-:Y:S01]  /*5d50*/  R2UR UR27, R2 ;  /* 0x00000000021b72ca */ /* 0x000fe200000e0000 */
[----:B--2---:R-:W-:Y:S01]  /*5d60*/  UMOV UR42, UR10 ;  /* 0x0000000a002a7c82 */ /* 0x004fe20008000000 */
[----:B------:R-:W-:Y:S01]  /*5d70*/  R2UR UR43, R18 ;  /* 0x00000000122b72ca */ /* 0x000fe200000e0000 */
[----:B------:R-:W-:Y:S02]  /*5d80*/  UIADD3 UR40, UR8, 0x1f800, URZ ;  /* 0x0001f80008287890 */ /* 0x000fe4000fffe03f */
[----:B------:R-:W-:Y:S01]  /*5d90*/  ISETP.NE.AND P2, PT, R13, UR26, PT ;  /* 0x0000001a0d007c0c */ /* 0x000fe2000bf45270 */
[----:B------:R-:W-:Y:S01]  /*5da0*/  UMOV UR26, UR61 ;  /* 0x0000003d001a7c82 */ /* 0x000fe20008000000 */
[----:B------:R-:W-:Y:S01]  /*5db0*/  UMOV UR54, UR30 ;  /* 0x0000001e00367c82 */ /* 0x000fe20008000000 */
[----:B---3--:R-:W-:Y:S01]  /*5dc0*/  UIMAD UR33, UR11, UR5, UR6 ;  /* 0x000000050b2172a4 */ /* 0x008fe2000f8e0206 */
[----:B------:R-:W-:Y:S01]  /*5dd0*/  MOV R33, UR54 ;  /* 0x0000003600217c02 */ /* 0x000fe20008000f00 */
[----:B------:R-:W-:Y:S01]  /*5de0*/  UMOV UR54, UR57 ;  /* 0x0000003900367c82 */ /* 0x000fe20008000000 */
[----:B------:R-:W-:Y:S01]  /*5df0*/  UMOV UR52, UR28 ;  /* 0x0000001c00347c82 */ /* 0x000fe20008000000 */
[----:B------:R-:W-:Y:S01]  /*5e00*/  UMOV UR53, UR29 ;  /* 0x0000001d00357c82 */ /* 0x000fe20008000000 */
[----:B------:R-:W-:Y:S01]  /*5e10*/  R2UR UR35, R27 ;  /* 0x000000001b2372ca */ /* 0x000fe200000e0000 */
[----:B------:R-:W-:Y:S01]  /*5e20*/  UMOV UR36, UR28 ;  /* 0x0000001c00247c82 */ /* 0x000fe20008000000 */
[----:B------:R-:W-:Y:S01]  /*5e30*/  MOV R34, UR53 ;  /* 0x0000003500227c02 */ /* 0x000fe20008000f00 */
[----:B----4-:R-:W-:Y:S01]  /*5e40*/  UIADD3 UR16, -UR50, URZ, URZ ;  /* 0x0000003f32107290 */ /* 0x010fe2000fffe13f */
[----:B------:R-:W-:Y:S01]  /*5e50*/  MOV R35, UR52 ;  /* 0x0000003400237c02 */ /* 0x000fe20008000f00 */
[----:B------:R-:W-:Y:S01]  /*5e60*/  UIADD3 UR19, -UR55, URZ, URZ ;  /* 0x0000003f37137290 */ /* 0x000fe2000fffe13f */
[----:B------:R-:W-:Y:S01]  /*5e70*/  @P2 IMAD.MOV R9, RZ, RZ, R11 ;  /* 0x000000ffff092224 */ /* 0x000fe200078e020b */
[----:B------:R-:W-:Y:S01]  /*5e80*/  UIMAD UR16, UR15, UR16, UR51 ;  /* 0x000000100f1072a4 */ /* 0x000fe2000f8e0233 */
[----:B------:R-:W-:Y:S01]  /*5e90*/  R2UR UR51, R26 ;  /* 0x000000001a3372ca */ /* 0x000fe200000e0000 */
[----:B------:R-:W-:Y:S01]  /*5ea0*/  @UP0 ULDC UR17, c[0x0][0x3a0] ;  /* 0x0000e80000110ab9 */ /* 0x000fe20000000800 */
[----:B------:R-:W-:Y:S01]  /*5eb0*/  @UP0 ULDC UR18, c[0x0][0x39c] ;  /* 0x0000e70000120ab9 */ /* 0x000fe20000000800 */
[----:B------:R-:W-:Y:S01]  /*5ec0*/  @UP0 USHF.R.U32.HI UR26, URZ, UR17, UR13 ;  /* 0x000000113f1a0299 */ /* 0x000fe2000801160d */
[----:B0-----:R-:W-:Y:S01]  /*5ed0*/  ISETP.NE.AND P3, PT, R9, R6, PT ;  /* 0x000000060900720c */ /* 0x001fe20003f65270 */
[----:B------:R-:W-:Y:S01]  /*5ee0*/  UIMAD.WIDE.U32 UR12, UR57, UR18, URZ ;  /* 0x00000012390c72a5 */ /* 0x000fe2000f8e003f */
[----:B------:R-:W-:Y:S01]  /*5ef0*/  VIADD R6, R12, 0x1 ;  /* 0x000000010c067836 */ /* 0x000fe20000000000 */
[----:B------:R-:W-:Y:S01]  /*5f00*/  UIADD3 UR17, -UR26, URZ, URZ ;  /* 0x0000003f1a117290 */ /* 0x000fe2000fffe13f */
[----:B------:R-:W-:Y:S01]  /*5f10*/  SEL R13, R13, RZ, P2 ;  /* 0x000000ff0d0d7207 */ /* 0x000fe20001000000 */
[----:B------:R-:W-:-:S02]  /*5f20*/  @UP0 USHF.R.U32.HI UR54, URZ, UR14, UR13 ;  /* 0x0000000e3f360299 */ /* 0x000fc4000801160d */
[----:B------:R-:W-:Y:S02]  /*5f30*/  UIMAD UR17, UR23, UR17, UR61 ;  /* 0x00000011171172a4 */ /* 0x000fe4000f8e023d */
[----:B------:R-:W-:Y:S02]  /*5f40*/  UIMAD UR15, UR15, UR19, UR51 ;  /* 0x000000130f0f72a4 */ /* 0x000fe4000f8e0233 */
[----:B------:R-:W-:Y:S01]  /*5f50*/  UIMAD UR32, UR17, UR60, UR7 ;  /* 0x0000003c112072a4 */ /* 0x000fe2000f8e0207 */
[----:B------:R-:W-:Y:S01]  /*5f60*/  ULDC UR51, c[0x0][0x3ec] ;  /* 0x0000fb0000337ab9 */ /* 0x000fe20000000800 */
[----:B------:R-:W-:Y:S01]  /*5f70*/  UIADD3 UR11, -UR54, URZ, URZ ;  /* 0x0000003f360b7290 */ /* 0x000fe2000fffe13f */
[----:B------:R-:W-:Y:S01]  /*5f80*/  @P3 IMAD.MOV R6, RZ, RZ, R12 ;  /* 0x000000ffff063224 */ /* 0x000fe200078e020c */
[----:B------:R-:W-:Y:S01]  /*5f90*/  UIMAD UR16, UR16, UR4, UR51 ;  /* 0x00000004101072a4 */ /* 0x000fe2000f8e0233 */
[----:B------:R-:W-:Y:S01]  /*5fa0*/  MOV R12, UR36 ;  /* 0x00000024000c7c02 */ /* 0x000fe20008000f00 */
[----:B------:R-:W-:Y:S01]  /*5fb0*/  UMOV UR20, UR28 ;  /* 0x0000001c00147c82 */ /* 0x000fe20008000000 */
[----:B------:R-:W-:Y:S01]  /*5fc0*/  UMOV UR21, UR29 ;  /* 0x0000001d00157c82 */ /* 0x000fe20008000000 */
[----:B------:R-:W-:Y:S01]  /*5fd0*/  UMOV UR22, UR30 ;  /* 0x0000001e00167c82 */ /* 0x000fe20008000000 */
[----:B------:R-:W-:Y:S01]  /*5fe0*/  MOV R11, UR21 ;  /* 0x00000015000b7c02 */ /* 0x000fe20008000f00 */
[----:B------:R-:W-:Y:S01]  /*5ff0*/  UIMAD UR11, UR23, UR11, UR57 ;  /* 0x0000000b170b72a4 */ /* 0x000fe2000f8e0239 */
[----:B------:R-:W-:Y:S01]  /*6000*/  MOV R8, UR22 ;  /* 0x0000001600087c02 */ /* 0x000fe20008000f00 */
[----:B------:R-:W-:Y:S01]  /*6010*/  UMOV UR19, UR16 ;  /* 0x0000001000137c82 */ /* 0x000fe20008000000 */
[----:B------:R-:W-:Y:S01]  /*6020*/  UIADD3 UR16, UR8, 0x3400, URZ ;  /* 0x0000340008107890 */ /* 0x000fe2000fffe03f */
[----:B------:R-:W-:Y:S01]  /*6030*/  MOV R15, UR20 ;  /* 0x00000014000f7c02 */ /* 0x000fe20008000f00 */
[----:B------:R-:W-:Y:S01]  /*6040*/  UMOV UR20, UR33 ;  /* 0x0000002100147c82 */ /* 0x000fe20008000000 */
[----:B------:R-:W-:Y:S01]  /*6050*/  UMOV UR21, UR32 ;  /* 0x0000002000157c82 */ /* 0x000fe20008000000 */
[----:B------:R-:W-:Y:S01]  /*6060*/  UMOV UR22, UR26 ;  /* 0x0000001a00167c82 */ /* 0x000fe20008000000 */
[----:B------:R-:W-:Y:S01]  /*6070*/  UMOV UR17, UR9 ;  /* 0x0000000900117c82 */ /* 0x000fe20008000000 */
[----:B------:R-:W-:Y:S01]  /*6080*/  UMOV UR18, UR47 ;  /* 0x0000002f00127c82 */ /* 0x000fe20008000000 */
[----:B------:R-:W-:Y:S01]  /*6090*/  UIMAD UR51, UR15, UR4, UR51 ;  /* 0x000000040f3372a4 */ /* 0x000fe2000f8e0233 */
[----:B------:R-:W-:Y:S01]  /*60a0*/  MOV R38, UR17 ;  /* 0x0000001100267c02 */ /* 0x000fe20008000f00 */
[----:B------:R0:W-:Y:S01]  /*60b0*/  UTMALDG.5D.IM2COL [UR16], [UR58], UR39 ;  /* 0x000000103a0073b4 */ /* 0x0001e20008060027 */
[----:B------:R-:W-:Y:S01]  /*60c0*/  UIMAD UR52, UR31, UR5, UR6 ;  /* 0x000000051f3472a4 */ /* 0x000fe2000f8e0206 */
[----:B------:R-:W-:Y:S01]  /*60d0*/  ISETP.NE.AND P4, PT, R6, R7, PT ;  /* 0x000000070600720c */ /* 0x000fe20003f85270 */
[----:B------:R-:W-:Y:S01]  /*60e0*/  UIMAD UR53, UR11, UR60, UR7 ;  /* 0x0000003c0b3572a4 */ /* 0x000fe2000f8e0207 */
[----:B------:R-:W-:Y:S01]  /*60f0*/  VIADD R7, R10, 0x1 ;  /* 0x000000010a077836 */ /* 0x000fe20000000000 */
[----:B------:R-:W-:-:S02]  /*6100*/  UIADD3.X UR57, URZ, UR25, URZ, UP1, !UPT ;  /* 0x000000193f397290 */ /* 0x000fc40008ffe43f */
[----:B------:R-:W-:Y:S01]  /*6110*/  UIADD3 UR32, UR8, 0x1c800, URZ ;  /* 0x0001c80008207890 */ /* 0x000fe2000fffe03f */
[----:B------:R-:W-:Y:S01]  /*6120*/  UMOV UR50, UR47 ;  /* 0x0000002f00327c82 */ /* 0x000fe20008000000 */
[----:B------:R-:W-:Y:S01]  /*6130*/  UMOV UR25, UR9 ;  /* 0x0000000900197c82 */ /* 0x000fe20008000000 */
[----:B------:R-:W-:Y:S01]  /*6140*/  UMOV UR26, UR10 ;  /* 0x0000000a001a7c82 */ /* 0x000fe20008000000 */
[----:B------:R-:W-:Y:S01]  /*6150*/  UMOV UR4, 0x0 ;  /* 0x0000000000047882 */ /* 0x000fe20000000000 */
[----:B------:R-:W-:Y:S01]  /*6160*/  UMOV UR5, 0x10000000 ;  /* 0x1000000000057882 */ /* 0x000fe20000000000 */
[----:B------:R-:W-:Y:S01]  /*6170*/  UMOV UR37, UR29 ;  /* 0x0000001d00257c82 */ /* 0x000fe20008000000 */
[----:B------:R-:W-:Y:S01]  /*6180*/  UMOV UR38, UR30 ;  /* 0x0000001e00267c82 */ /* 0x000fe20008000000 */
[----:B------:R1:W-:Y:S01]  /*6190*/  UTMALDG.5D.IM2COL [UR48], [UR58], UR39 ;  /* 0x000000303a0073b4 */ /* 0x0003e20008060027 */
[----:B------:R-:W-:Y:S01]  /*61a0*/  UMOV UR33, UR9 ;  /* 0x0000000900217c82 */ /* 0x000fe20008000000 */
[----:B------:R-:W-:Y:S01]  /*61b0*/  UMOV UR34, UR10 ;  /* 0x0000000a00227c82 */ /* 0x000fe20008000000 */
[----:B------:R-:W-:Y:S01]  /*61c0*/  UMOV UR44, UR28 ;  /* 0x0000001c002c7c82 */ /* 0x000fe20008000000 */
[----:B------:R-:W-:Y:S01]  /*61d0*/  UMOV UR45, UR29 ;  /* 0x0000001d002d7c82 */ /* 0x000fe20008000000 */
[----:B------:R-:W-:Y:S01]  /*61e0*/  UMOV UR46, UR30 ;  /* 0x0000001e002e7c82 */ /* 0x000fe20008000000 */
[----:B------:R-:W-:Y:S01]  /*61f0*/  UMOV UR11, UR43 ;  /* 0x0000002b000b7c82 */ /* 0x000fe20008000000 */
[----:B------:R-:W-:Y:S01]  /*6200*/  UMOV UR12, UR28 ;  /* 0x0000001c000c7c82 */ /* 0x000fe20008000000 */
[----:B------:R2:W-:Y:S01]  /*6210*/  UTMALDG.5D [UR24], [UR56], desc[UR4] ;  /* 0x00000418380075b4 */ /* 0x0005e20008021000 */
[----:B------:R-:W-:Y:S01]  /*6220*/  UMOV UR13, UR29 ;  /* 0x0000001d000d7c82 */ /* 0x000fe20008000000 */
[----:B0-----:R-:W-:Y:S01]  /*6230*/  R2UR UR22, R8 ;  /* 0x00000000081672ca */ /* 0x001fe200000e0000 */
[----:B------:R-:W-:Y:S01]  /*6240*/  UIADD3 UR16, UR8, 0x1d000, URZ ;  /* 0x0001d00008107890 */ /* 0x000fe2000fffe03f */
[----:B------:R-:W-:Y:S01]  /*6250*/  R2UR UR21, R11 ;  /* 0x000000000b1572ca */ /* 0x000fe200000e0000 */
[----:B------:R-:W-:Y:S01]  /*6260*/  UMOV UR18, UR10 ;  /* 0x0000000a00127c82 */ /* 0x000fe20008000000 */
[----:B------:R-:W-:Y:S01]  /*6270*/  R2UR UR20, R15 ;  /* 0x000000000f1472ca */ /* 0x000fe200000e0000 */
[----:B------:R-:W-:Y:S01]  /*6280*/  UMOV UR14, UR30 ;  /* 0x0000001e000e7c82 */ /* 0x000fe20008000000 */
[----:B------:R-:W-:Y:S01]  /*6290*/  R2UR UR19, R28 ;  /* 0x000000001c1372ca */ /* 0x000fe200000e0000 */
[----:B------:R0:W-:Y:S01]  /*62a0*/  UTMALDG.5D [UR32], [UR56], desc[UR4] ;  /* 0x00000420380075b4 */ /* 0x0001e20008021000 */
[----:B------:R-:W-:Y:S01]  /*62b0*/  MOV R15, UR35 ;  /* 0x00000023000f7c02 */ /* 0x000fe20008000f00 */
[----:B------:R-:W-:Y:S01]  /*62c0*/  @P4 IMAD.MOV R7, RZ, RZ, R10 ;  /* 0x000000ffff074224 */ /* 0x000fe200078e020a */
[----:B------:R-:W-:-:S02]  /*62d0*/  MOV R37, UR18 ;  /* 0x0000001200257c02 */ /* 0x000fc40008000f00 */
[----:B------:R-:W-:Y:S01]  /*62e0*/  MOV R8, UR38 ;  /* 0x0000002600087c02 */ /* 0x000fe20008000f00 */
[----:B------:R-:W-:Y:S01]  /*62f0*/  IMAD.MOV.U32 R10, RZ, RZ, R7 ;  /* 0x000000ffff0a7224 */ /* 0x000fe200078e0007 */
[----:B------:R-:W-:Y:S02]  /*6300*/  MOV R11, UR37 ;  /* 0x00000025000b7c02 */ /* 0x000fe40008000f00 */
[----:B-1----:R-:W-:Y:S01]  /*6310*/  R2UR UR54, R33 ;  /* 0x00000000213672ca */ /* 0x002fe200000e0000 */
[----:B------:R-:W-:Y:S01]  /*6320*/  UMOV UR50, UR10 ;  /* 0x0000000a00327c82 */ /* 0x000fe20008000000 */
[----:B------:R-:W-:Y:S01]  /*6330*/  R2UR UR53, R34 ;  /* 0x00000000223572ca */ /* 0x000fe200000e0000 */
[----:B------:R1:W-:Y:S01]  /*6340*/  UTMALDG.5D [UR16], [UR56], desc[UR4] ;  /* 0x00000410380075b4 */ /* 0x0003e20008021000 */
[----:B------:R-:W-:Y:S01]  /*6350*/  MOV R41, UR19 ;  /* 0x0000001300297c02 */ /* 0x000fe20008000f00 */
[----:B------:R-:W-:Y:S01]  /*6360*/  UIADD3 UR48, UR8, 0x1f000, URZ ;  /* 0x0001f00008307890 */ /* 0x000fe2000fffe03f */
[----:B------:R-:W-:-:S02]  /*6370*/  R2UR UR52, R35 ;  /* 0x00000000233472ca */ /* 0x000fc400000e0000 */
[----:B------:R-:W-:Y:S01]  /*6380*/  R2UR UR51, R32 ;  /* 0x00000000203372ca */ /* 0x000fe200000e0000 */
[----:B--2---:R-:W-:Y:S01]  /*6390*/  UIADD3 UR24, UR8, 0x1c400, URZ ;  /* 0x0001c40008187890 */ /* 0x004fe2000fffe03f */
[----:B------:R-:W-:Y:S01]  /*63a0*/  UMOV UR26, UR47 ;  /* 0x0000002f001a7c82 */ /* 0x000fe20008000000 */
[----:B0-----:R-:W-:Y:S01]  /*63b0*/  R2UR UR35, R29 ;  /* 0x000000001d2372ca */ /* 0x001fe200000e0000 */
[----:B------:R-:W-:Y:S01]  /*63c0*/  UIADD3 UR32, UR8, 0x1d800, URZ ;  /* 0x0001d80008207890 */ /* 0x000fe2000fffe03f */
[----:B-1----:R-:W-:Y:S01]  /*63d0*/  R2UR UR19, R31 ;  /* 0x000000001f1372ca */ /* 0x002fe200000e0000 */
[----:B------:R-:W-:Y:S01]  /*63e0*/  UIADD3 UR16, UR8, 0x1e800, URZ ;  /* 0x0001e80008107890 */ /* 0x000fe2000fffe03f */
[----:B------:R-:W-:Y:S01]  /*63f0*/  R2UR UR18, R42 ;  /* 0x000000002a1272ca */ /* 0x000fe200000e0000 */
[----:B------:R-:W-:Y:S01]  /*6400*/  UMOV UR20, UR28 ;  /* 0x0000001c00147c82 */ /* 0x000fe20008000000 */
[----:B------:R-:W-:Y:S01]  /*6410*/  UMOV UR21, UR29 ;  /* 0x0000001d00157c82 */ /* 0x000fe20008000000 */
[----:B------:R-:W-:Y:S01]  /*6420*/  UMOV UR22, UR30 ;  /* 0x0000001e00167c82 */ /* 0x000fe20008000000 */
[----:B------:R-:W-:-:S05]  /*6430*/  MOV R34, UR21 ;  /* 0x0000001500227c02 */ /* 0x000fca0008000f00 */
[----:B------:R0:W-:Y:S01]  /*6440*/  UTMALDG.5D [UR32], [UR56], desc[UR4] ;  /* 0x00000420380075b4 */ /* 0x0001e20008021000 */
[----:B------:R-:W-:Y:S01]  /*6450*/  MOV R39, UR16 ;  /* 0x0000001000277c02 */ /* 0x000fe20008000f00 */
[----:B------:R-:W-:Y:S01]  /*6460*/  UIADD3 UR16, UR8, 0x1e000, URZ ;  /* 0x0001e00008107890 */ /* 0x000fe2000fffe03f */
[----:B------:R-:W-:Y:S01]  /*6470*/  MOV R33, UR22 ;  /* 0x0000001600217c02 */ /* 0x000fe20008000f00 */
[----:B------:R-:W-:Y:S01]  /*6480*/  UMOV UR10, UR35 ;  /* 0x00000023000a7c82 */ /* 0x000fe20008000000 */
[----:B------:R-:W-:Y:S02]  /*6490*/  MOV R35, UR20 ;  /* 0x0000001400237c02 */ /* 0x000fe40008000f00 */
[----:B------:R-:W-:Y:S02]  /*64a0*/  MOV R36, UR19 ;  /* 0x0000001300247c02 */ /* 0x000fe40008000f00 */
[----:B------:R-:W-:Y:S02]  /*64b0*/  R2UR UR19, R30 ;  /* 0x000000001e1372ca */ /* 0x000fe400000e0000 */
[----:B------:R-:W-:-:S11]  /*64c0*/  MOV R40, UR20 ;  /* 0x0000001400287c02 */ /* 0x000fd60008000f00 */
[----:B------:R1:W-:Y:S01]  /*64d0*/  UTMALDG.5D [UR16], [UR56], desc[UR4] ;  /* 0x00000410380075b4 */ /* 0x0003e20008021000 */
[----:B------:R-:W-:Y:S01]  /*64e0*/  UMOV UR7, UR19 ;  /* 0x0000001300077c82 */ /* 0x000fe20008000000 */
[----:B0-----:R-:W-:Y:S01]  /*64f0*/  R2UR UR38, R8 ;  /* 0x00000000082672ca */ /* 0x001fe200000e0000 */
[----:B------:R-:W-:Y:S01]  /*6500*/  UIADD3 UR32, UR8, 0x1cc00, URZ ;  /* 0x0001cc0008207890 */ /* 0x000fe2000fffe03f */
[----:B------:R-:W-:Y:S01]  /*6510*/  R2UR UR37, R11 ;  /* 0x000000000b2572ca */ /* 0x000fe200000e0000 */
[----:B------:R-:W-:Y:S01]  /*6520*/  UMOV UR34, UR47 ;  /* 0x0000002f00227c82 */ /* 0x000fe20008000000 */
[----:B------:R-:W-:Y:S02]  /*6530*/  R2UR UR36, R12 ;  /* 0x000000000c2472ca */ /* 0x000fe400000e0000 */
[----:B------:R-:W-:Y:S02]  /*6540*/  R2UR UR35, R15 ;  /* 0x000000000f2372ca */ /* 0x000fe400000e0000 */
[----:B------:R-:W-:-:S02]  /*6550*/  SEL R8, RZ, 0x1, P5 ;  /* 0x00000001ff087807 */ /* 0x000fc40002800000 */
[----:B------:R-:W-:Y:S02]  /*6560*/  SEL R11, R9, RZ, P3 ;  /* 0x000000ff090b7207 */ /* 0x000fe40001800000 */
[----:B------:R-:W-:Y:S02]  /*6570*/  LOP3.LUT R5, R5, R8, RZ, 0x3c, !PT ;  /* 0x0000000805057212 */ /* 0x000fe400078e3cff */
[----:B------:R-:W-:Y:S02]  /*6580*/  SEL R12, R6, RZ, P4 ;  /* 0x000000ff060c7207 */ /* 0x000fe40002000000 */
[----:B-1----:R-:W-:Y:S02]  /*6590*/  R2UR UR22, R33 ;  /* 0x00000000211672ca */ /* 0x002fe400000e0000 */
[----:B------:R-:W-:Y:S02]  /*65a0*/  R2UR UR21, R34 ;  /* 0x00000000221572ca */ /* 0x000fe400000e0000 */
[----:B------:R-:W-:-:S02]  /*65b0*/  R2UR UR20, R35 ;  /* 0x00000000231472ca */ /* 0x000fc400000e0000 */
[----:B------:R-:W-:Y:S02]  /*65c0*/  R2UR UR19, R36 ;  /* 0x00000000241372ca */ /* 0x000fe400000e0000 */
[----:B------:R-:W-:Y:S02]  /*65d0*/  R2UR UR18, R37 ;  /* 0x00000000251272ca */ /* 0x000fe400000e0000 */
[----:B------:R-:W-:Y:S02]  /*65e0*/  R2UR UR17, R38 ;  /* 0x00000000261172ca */ /* 0x000fe400000e0000 */
[----:B------:R-:W-:-:S07]  /*65f0*/  R2UR UR16, R39 ;  /* 0x00000000271072ca */ /* 0x000fce00000e0000 */
[----:B------:R-:W-:-:S06]  /*6600*/  UMOV UR6, UR19 ;  /* 0x0000001300067c82 */ /* 0x000fcc0008000000 */
[----:B------:R0:W-:Y:S01]  /*6610*/  UTMALDG.5D [UR16], [UR56], desc[UR4] ;  /* 0x00000410380075b4 */ /* 0x0001e20008021000 */
[----:B------:R-:W-:Y:S01]  /*6620*/  UTMALDG.5D [UR48], [UR56], desc[UR4] ;  /* 0x00000430380075b4 */ /* 0x000fe20008021000 */
[----:B------:R-:W-:Y:S01]  /*6630*/  UTMALDG.5D [UR40], [UR56], desc[UR4] ;  /* 0x00000428380075b4 */ /* 0x000fe20008021000 */
[----:B------:R1:W-:Y:S01]  /*6640*/  UTMALDG.5D [UR24], [UR56], desc[UR4] ;  /* 0x00000418380075b4 */ /* 0x0003e20008021000 */
[----:B0-----:R-:W-:Y:S01]  /*6650*/  R2UR UR20, R40 ;  /* 0x00000000281472ca */ /* 0x001fe200000e0000 */
[----:B------:R-:W-:Y:S01]  /*6660*/  UIADD3 UR16, UR8, 0x1d400, URZ ;  /* 0x0001d40008107890 */ /* 0x000fe2000fffe03f */
[----:B------:R-:W-:Y:S01]  /*6670*/  R2UR UR19, R41 ;  /* 0x00000000291372ca */ /* 0x000fe200000e0000 */
[----:B------:R-:W-:Y:S01]  /*6680*/  UMOV UR21, UR29 ;  /* 0x0000001d00157c82 */ /* 0x000fe20008000000 */
[----:B------:R-:W-:Y:S01]  /*6690*/  UMOV UR22, UR30 ;  /* 0x0000001e00167c82 */ /* 0x000fe20008000000 */
[----:B------:R-:W-:Y:S01]  /*66a0*/  UMOV UR17, UR9 ;  /* 0x0000000900117c82 */ /* 0x000fe20008000000 */
[----:B------:R-:W-:Y:S01]  /*66b0*/  UMOV UR18, UR47 ;  /* 0x0000002f00127c82 */ /* 0x000fe20008000000 */
[----:B------:R-:W-:Y:S08]  /*66c0*/  UTMALDG.5D [UR32], [UR56], desc[UR4] ;  /* 0x00000420380075b4 */ /* 0x000ff00008021000 */
[----:B------:R0:W-:Y:S01]  /*66d0*/  UTMALDG.5D [UR16], [UR56], desc[UR4] ;  /* 0x00000410380075b4 */ /* 0x0001e20008021000 */
[----:B-1----:R-:W-:Y:S01]  /*66e0*/  UIADD3 UR24, UR8, 0x1dc00, URZ ;  /* 0x0001dc0008187890 */ /* 0x002fe2000fffe03f */
[----:B------:R-:W-:Y:S01]  /*66f0*/  UMOV UR27, UR10 ;  /* 0x0000000a001b7c82 */ /* 0x000fe20008000000 */
[----:B------:R-:W-:-:S07]  /*6700*/  UMOV UR10, UR47 ;  /* 0x0000002f000a7c82 */ /* 0x000fce0008000000 */
[----:B------:R1:W-:Y:S01]  /*6710*/  UTMALDG.5D [UR24], [UR56], desc[UR4] ;  /* 0x00000418380075b4 */ /* 0x0003e20008021000 */
[----:B0-----:R-:W-:Y:S01]  /*6720*/  UIADD3 UR16, UR8, 0x1e400, URZ ;  /* 0x0001e40008107890 */ /* 0x001fe2000fffe03f */
[----:B------:R-:W-:Y:S01]  /*6730*/  UMOV UR19, UR7 ;  /* 0x0000000700137c82 */ /* 0x000fe20008000000 */
[----:B------:R-:W-:-:S07]  /*6740*/  UMOV UR20, UR28 ;  /* 0x0000001c00147c82 */ /* 0x000fce0008000000 */
[----:B------:R0:W-:Y:S01]  /*6750*/  UTMALDG.5D [UR16], [UR56], desc[UR4] ;  /* 0x00000410380075b4 */ /* 0x0001e20008021000 */
[----:B-1----:R-:W-:Y:S01]  /*6760*/  UIADD3 UR24, UR8, 0x1ec00, URZ ;  /* 0x0001ec0008187890 */ /* 0x002fe2000fffe03f */
[----:B------:R-:W-:-:S08]  /*6770*/  UMOV UR27, UR6 ;  /* 0x00000006001b7c82 */ /* 0x000fd00008000000 */
[----:B------:R1:W-:Y:S01]  /*6780*/  UTMALDG.5D [UR24], [UR56], desc[UR4] ;  /* 0x00000418380075b4 */ /* 0x0003e20008021000 */
[----:B0-----:R-:W-:Y:S02]  /*6790*/  UIADD3 UR16, UR8, 0x1f400, URZ ;  /* 0x0001f40008107890 */ /* 0x001fe4000fffe03f */
[----:B------:R-:W-:Y:S01]  /*67a0*/  UIADD3 UR8, UR8, 0x1fc00, URZ ;  /* 0x0001fc0008087890 */ /* 0x000fe2000fffe03f */
[----:B------:R-:W-:-:S06]  /*67b0*/  UMOV UR19, UR51 ;  /* 0x0000003300137c82 */ /* 0x000fcc0008000000 */
[----:B------:R1:W-:Y:S02]  /*67c0*/  UTMALDG.5D [UR16], [UR56], desc[UR4] ;  /* 0x00000410380075b4 */ /* 0x0003e40008021000 */
[----:B------:R1:W-:Y:S02]  /*67d0*/  UTMALDG.5D [UR8], [UR56], desc[UR4] ;  /* 0x00000408380075b4 */ /* 0x0003e40008021000 */
[----:B-1----:R-:W-:Y:S05]  /*67e0*/  @P6 BRA `(.L_x_87) ;  /* 0xffffffd400786947 */ /* 0x002fea000383ffff */
.L_x_83:
[----:B------:R-:W-:Y:S05]  /*67f0*/  BSYNC B0 ;  /* 0x0000000000007941 */ /* 0x000fea0003800000 */
.L_x_82:
[----:B------:R-:W-:Y:S01]  /*6800*/  ISETP.GE.U32.AND P0, PT, R4, 0x7, PT ;  /* 0x000000070400780c */ /* 0x000fe20003f06070 */
[----:B0----5:R-:W-:-:S12]  /*6810*/  IMAD.MOV.U32 R0, RZ, RZ, 0x1 ;  /* 0x00000001ff007424 */ /* 0x021fd800078e00ff */
[----:B------:R-:W-:Y:S05]  /*6820*/  @!P0 BRA `(.L_x_88) ;  /* 0x00000000001c8947 */ /* 0x000fea0003800000 */
[----:B------:R-:W-:-:S04]  /*6830*/  IMAD.WIDE.U32 R6, R4, 0x24924925, RZ ;  /* 0x2492492504067825 */ /* 0x000fc800078e00ff */
[----:B------:R-:W-:-:S05]  /*6840*/  IMAD.IADD R5, R4, 0x1, -R7 ;  /* 0x0000000104057824 */ /* 0x000fca00078e0a07 */
[----:B------:R-:W-:-:S04]  /*6850*/  LEA.HI R5, R5, R7, RZ, 0x1f ;  /* 0x0000000705057211 */ /* 0x000fc800078ff8ff */
[----:B------:R-:W-:-:S04]  /*6860*/  SHF.R.U32.HI R5, RZ, 0x2, R5 ;  /* 0x00000002ff057819 */ /* 0x000fc80000011605 */
[----:B------:R-:W-:-:S04]  /*6870*/  LOP3.LUT R5, R5, 0x1, RZ, 0xc0, !PT ;  /* 0x0000000105057812 */ /* 0x000fc800078ec0ff */
[----:B------:R-:W-:-:S04]  /*6880*/  ISETP.NE.U32.AND P0, PT, R5, 0x1, PT ;  /* 0x000000010500780c */ /* 0x000fc80003f05070 */
[----:B------:R-:W-:-:S09]  /*6890*/  SEL R0, RZ, 0x1, !P0 ;  /* 0x00000001ff007807 */ /* 0x000fd20004000000 */
.L_x_88:
[----:B------:R-:W-:Y:S05]  /*68a0*/  WARPSYNC.ALL ;  /* 0x0000000000007948 */ /* 0x000fea0003800000 */
[----:B------:R-:W-:-:S13]  /*68b0*/  ELECT P0, URZ, PT ;  /* 0x00000000003f782f */ /* 0x000fda0003800000 */
[----:B------:R-:W-:Y:S05]  /*68c0*/  @!P0 EXIT ;  /* 0x000000000000894d */ /* 0x000fea0003800000 */
[----:B------:R-:W-:-:S04]  /*68d0*/  LOP3.LUT R3, R3, 0x2, RZ, 0xfc, !PT ;  /* 0x0000000203037812 */ /* 0x000fc800078efcff */
[----:B------:R-:W-:-:S13]  /*68e0*/  ISETP.NE.AND P0, PT, R3, 0x3, PT ;  /* 0x000000030300780c */ /* 0x000fda0003f05270 */
[----:B------:R-:W-:Y:S05]  /*68f0*/  @!P0 BRA `(.L_x_89) ;  /* 0x0000000000048947 */ /* 0x000fea0003800000 */
[----:B------:R-:W-:Y:S01]  /*6900*/  BPT.TRAP 0x1 ;  /* 0x000000040000795c */ /* 0x000fe20000300000 */
.L_x_89:
[----:B------:R-:W0:Y:S01]  /*6910*/  S2R R6, SR_CgaCtaId ;  /* 0x0000000000067919 */ /* 0x000e220000008800 */
[----:B---3--:R-:W-:Y:S01]  /*6920*/  IMAD.WIDE.U32 R2, R4, 0x24924925, RZ ;  /* 0x2492492504027825 */ /* 0x008fe200078e00ff */
[----:B------:R-:W-:-:S03]  /*6930*/  MOV R5, 0x400 ;  /* 0x0000040000057802 */ /* 0x000fc60000000f00 */
[----:B------:R-:W-:-:S05]  /*6940*/  IMAD.IADD R2, R4, 0x1, -R3 ;  /* 0x0000000104027824 */ /* 0x000fca00078e0a03 */
[----:B------:R-:W-:-:S04]  /*6950*/  LEA.HI R2, R2, R3, RZ, 0x1f ;  /* 0x0000000302027211 */ /* 0x000fc800078ff8ff */
[----:B------:R-:W-:-:S05]  /*6960*/  SHF.R.U32.HI R3, RZ, 0x2, R2 ;  /* 0x00000002ff037819 */ /* 0x000fca0000011602 */
[----:B------:R-:W-:Y:S01]  /*6970*/  IMAD R4, R3, -0x7, R4 ;  /* 0xfffffff903047824 */ /* 0x000fe200078e0204 */
[----:B0-----:R-:W-:-:S05]  /*6980*/  LEA R5, R6, R5, 0x18 ;  /* 0x0000000506057211 */ /* 0x001fca00078ec0ff */
[----:B------:R-:W-:Y:S01]  /*6990*/  VIADD R3, R5, 0x38038 ;  /* 0x0003803805037836 */ /* 0x000fe20000000000 */
[----:B------:R-:W-:-:S03]  /*69a0*/  SHF.L.U32 R5, R0, 0x1f, RZ ;  /* 0x0000001f00057819 */ /* 0x000fc600000006ff */
[----:B------:R-:W-:-:S07]  /*69b0*/  IMAD R2, R4, 0x8, R3 ;  /* 0x0000000804027824 */ /* 0x000fce00078e0203 */
.L_x_90:
[----:B0-----:R0:W1:Y:S02]  /*69c0*/  SYNCS.PHASECHK.TRANS64.TRYWAIT P0, [R2+URZ], R5 ;  /* 0x00000005020075a7 */ /* 0x001064000800017f */
[----:B-1----:R-:W-:Y:S05]  /*69d0*/  @!P0 NANOSLEEP.SYNCS 0x989680 ;  /* 0x009896800000895d */ /* 0x002fea0003900000 */
[----:B------:R-:W1:Y:S02]  /*69e0*/  @!P0 SYNCS.PHASECHK.TRANS64 P0, [R2+URZ], R5 ;  /* 0x00000005020085a7 */ /* 0x000e64000800007f */
[----:B-1----:R-:W-:Y:S05]  /*69f0*/  @!P0 BRA `(.L_x_90) ;  /* 0xfffffffc00f08947 */ /* 0x002fea000383ffff */
[----:B------:R-:W-:-:S05]  /*6a00*/  VIADD R4, R4, 0x1 ;  /* 0x0000000104047836 */ /* 0x000fca0000000000 */
[----:B------:R-:W-:-:S04]  /*6a10*/  ISETP.NE.AND P0, PT, R4, 0x7, PT ;  /* 0x000000070400780c */ /* 0x000fc80003f05270 */
[----:B0-----:R-:W-:Y:S02]  /*6a20*/  SEL R5, RZ, 0x1, P0 ;  /* 0x00000001ff057807 */ /* 0x001fe40000000000 */
[----:B------:R-:W-:Y:S02]  /*6a30*/  SEL R4, R4, RZ, P0 ;  /* 0x000000ff04047207 */ /* 0x000fe40000000000 */
[----:B------:R-:W-:-:S03]  /*6a40*/  LOP3.LUT R7, R0, R5, RZ, 0x3c, !PT ;  /* 0x0000000500077212 */ /* 0x000fc600078e3cff */
[----:B------:R-:W-:Y:S01]  /*6a50*/  IMAD R0, R4, 0x8, R3 ;  /* 0x0000000804007824 */ /* 0x000fe200078e0203 */
[----:B------:R-:W-:-:S07]  /*6a60*/  SHF.L.U32 R5, R7, 0x1f, RZ ;  /* 0x0000001f07057819 */ /* 0x000fce00000006ff */
.L_x_91:
        /* <DEDUP_REMOVED lines=11> */
.L_x_92:
        /* <DEDUP_REMOVED lines=11> */
.L_x_93:
        /* <DEDUP_REMOVED lines=11> */
.L_x_94:
        /* <DEDUP_REMOVED lines=11> */
.L_x_95:
        /* <DEDUP_REMOVED lines=11> */
.L_x_96:
[----:B0-----:R0:W1:Y:S02]  /*6de0*/  SYNCS.PHASECHK.TRANS64.TRYWAIT P0, [R4+URZ], R3 ;  /* 0x00000003040075a7 */ /* 0x001064000800017f */
[----:B-1----:R-:W-:Y:S05]  /*6df0*/  @!P0 NANOSLEEP.SYNCS 0x989680 ;  /* 0x009896800000895d */ /* 0x002fea0003900000 */
[----:B------:R-:W1:Y:S02]  /*6e00*/  @!P0 SYNCS.PHASECHK.TRANS64 P0, [R4+URZ], R3 ;  /* 0x00000003040085a7 */ /* 0x000e64000800007f */
[----:B-1----:R-:W-:Y:S05]  /*6e10*/  @P0 EXIT ;  /* 0x000000000000094d */ /* 0x002fea0003800000 */
[----:B------:R-:W-:Y:S05]  /*6e20*/  BRA `(.L_x_96) ;  /* 0xfffffffc00ec7947 */ /* 0x000fea000383ffff */
.L_x_97:
[----:B------:R-:W-:-:S00]  /*6e30*/  BRA `(.L_x_97) ;  /* 0xfffffffc00fc7947 */ /* 0x000fc0000383ffff */
[----:B------:R-:W-:-:S00]  /*6e40*/  NOP ;  /* 0x0000000000007918 */ /* 0x000fc00000000000 */
        /* <DEDUP_REMOVED lines=11> */
.L_x_98:


//--------------------- .nv.shared._ZN7cutlass13device_kernelINS_4conv6kernel13ConvUniversalINS1_16ConvProblemShapeILNS1_8OperatorE0ELi3EEENS1_10collective14CollectiveConvINS1_46MainloopSm90TmaGmmaWarpSpecializedImplicitGemmILS5_0ELi7ELi3EN4cute5tupleIJNSA_1CILi1EEESD_SD_EEENS1_36KernelImplicitTmaWarpSpecializedSm90ELi1EEENSB_IJNSC_ILi64EEESH_NSB_IJSH_EEEEEENS_10tfloat32_tESK_NSA_8TiledMMAINSA_8MMA_AtomIJNSA_4SM904GMMA29MMA_64x64x8_F32TF32TF32_SS_TNILNSO_7ScaleInE1ELSQ_1EEEEEENSA_6LayoutISE_NSB_IJNSC_ILi0EEESU_SU_EEEEENSB_IJNSA_10UnderscoreESX_SX_EEEEENS7_6detail26Sm90ImplicitGemmTileTraitsINSA_20SM90_TMA_LOAD_IM2COLENSA_14ComposedLayoutINSA_7SwizzleILi3ELi4ELi3EEENSA_18smem_ptr_flag_bitsILi32EEENST_INSB_IJNSB_IJNSC_ILi8EEES18_EEENSB_IJNSC_ILi32EEENSC_ILi2EEEEEENSB_IJSD_NSC_ILi7EEEEEEEEENSB_IJNSB_IJS1A_NSC_ILi512EEEEEENSB_IJSD_NSC_ILi256EEEEEENSB_IJSU_NSC_ILi4096EEEEEEEEEEEEEvEENS11_INSA_13SM90_TMA_LOADES1O_vEEEENS_8epilogue10collective6detail29Sm90TmaWarpSpecializedAdapterINS1U_15DefaultEpilogueISK_NSB_IJNSB_IJllllEEESD_SU_EEES1Z_NS1T_6thread17LinearCombinationISK_Li1EffLNS20_9ScaleType4KindE0ELNS_15FloatRoundStyleE2ESK_EENS_4gemm15EpilogueDefaultEEEEEvvEEEEvNT_6ParamsE --------------------------
	.section	.nv.shared._ZN7cutlass13device_kernelINS_4conv6kernel13ConvUniversalINS1_16ConvProblemShapeILNS1_8OperatorE0ELi3EEENS1_10collective14CollectiveConvINS1_46MainloopSm90TmaGmmaWarpSpecializedImplicitGemmILS5_0ELi7ELi3EN4cute5tupleIJNSA_1CILi1EEESD_SD_EEENS1_36KernelImplicitTmaWarpSpecializedSm90ELi1EEENSB_IJNSC_ILi64EEESH_NSB_IJSH_EEEEEENS_10tfloat32_tESK_NSA_8TiledMMAINSA_8MMA_AtomIJNSA_4SM904GMMA29MMA_64x64x8_F32TF32TF32_SS_TNILNSO_7ScaleInE1ELSQ_1EEEEEENSA_6LayoutISE_NSB_IJNSC_ILi0EEESU_SU_EEEEENSB_IJNSA_10UnderscoreESX_SX_EEEEENS7_6detail26Sm90ImplicitGemmTileTraitsINSA_20SM90_TMA_LOAD_IM2COLENSA_14ComposedLayoutINSA_7SwizzleILi3ELi4ELi3EEENSA_18smem_ptr_flag_bitsILi32EEENST_INSB_IJNSB_IJNSC_ILi8EEES18_EEENSB_IJNSC_ILi32EEENSC_ILi2EEEEEENSB_IJSD_NSC_ILi7EEEEEEEEENSB_IJNSB_IJS1A_NSC_ILi512EEEEEENSB_IJSD_NSC_ILi256EEEEEENSB_IJSU_NSC_ILi4096EEEEEEEEEEEEEvEENS11_INSA_13SM90_TMA_LOADES1O_vEEEENS_8epilogue10collective6detail29Sm90TmaWarpSpecializedAdapterINS1U_15DefaultEpilogueISK_NSB_IJNSB_IJllllEEESD_SU_EEES1Z_NS1T_6thread17LinearCombinationISK_Li1EffLNS20_9ScaleType4KindE0ELNS_15FloatRoundStyleE2ESK_EENS_4gemm15EpilogueDefaultEEEEEvvEEEEvNT_6ParamsE,"aw",@nobits
	.sectionflags	@""
	.align	16
	.zero		1024


//--------------------- .nv.shared.reserved.0     --------------------------
	.section	.nv.shared.reserved.0,"aw",@nobits
	.weak		__nv_reservedSMEM_offset_0_alias
	.size		__nv_reservedSMEM_offset_0_alias, 0, 0
	.other		__nv_reservedSMEM_offset_0_alias,@"STO_CUDA_RESERVED_SHARED STV_DEFAULT"
__nv_reservedSMEM_offset_0_alias:
	.zero		0


//--------------------- .nv.global                --------------------------
	.section	.nv.global,"aw",@nobits
.nv.global:
	.type		_ZN39_INTERNAL_645c0f9a_4_k_cu_fda5d4b4_29684cute1_E,@object
	.size		_ZN39_INTERNAL_645c0f9a_4_k_cu_fda5d4b4_29684cute1_E,(_ZN39_INTERNAL_645c0f9a_4_k_cu_fda5d4b4_29684cuda3std3__45__cpo6cbeginE - _ZN39_INTERNAL_645c0f9a_4_k_cu_fda5d4b4_29684cute1_E)
_ZN39_INTERNAL_645c0f9a_4_k_cu_fda5d4b4_29684cute1_E:
	.zero		1
	.type		_ZN39_INTERNAL_645c0f9a_4_k_cu_fda5d4b4_29684cuda3std3__45__cpo6cbeginE,@object
	.size		_ZN39_INTERNAL_645c0f9a_4_k_cu_fda5d4b4_29684cuda3std3__45__cpo6cbeginE,(_ZN39_INTERNAL_645c0f9a_4_k_cu_fda5d4b4_29684cuda3std3__48in_placeE - _ZN39_INTERNAL_645c0f9a_4_k_cu_fda5d4b4_29684cuda3std3__45__cpo6cbeginE)
_ZN39_INTERNAL_645c0f9a_4_k_cu_fda5d4b4_29684cuda3std3__45__cpo6cbeginE:
	.zero		1
	.type		_ZN39_INTERNAL_645c0f9a_4_k_cu_fda5d4b4_29684cuda3std3__48in_placeE,@object
	.size		_ZN39_INTERNAL_645c0f9a_4_k_cu_fda5d4b4_29684cuda3std3__48in_placeE,(_ZN39_INTERNAL_645c0f9a_4_k_cu_fda5d4b4_29684cuda3std6ranges3__45__cpo9iter_moveE - _ZN39_INTERNAL_645c0f9a_4_k_cu_fda5d4b4_29684cuda3std3__48in_placeE)
_ZN39_INTERNAL_645c0f9a_4_k_cu_fda5d4b4_29684cuda3std3__48in_placeE:
	.zero		1
	.type		_ZN39_INTERNAL_645c0f9a_4_k_cu_fda5d4b4_29684cuda3std6ranges3__45__cpo9iter_moveE,@object
	.size		_ZN39_INTERNAL_645c0f9a_4_k_cu_fda5d4b4_29684cuda3std6ranges3__45__cpo9iter_moveE,(_ZN39_INTERNAL_645c0f9a_4_k_cu_fda5d4b4_29684cuda3std3__45__cpo5beginE - _ZN39_INTERNAL_645c0f9a_4_k_cu_fda5d4b4_29684cuda3std6ranges3__45__cpo9iter_moveE)
_ZN39_INTERNAL_645c0f9a_4_k_cu_fda5d4b4_29684cuda3std6ranges3__45__cpo9iter_moveE:
	.zero		1
	.type		_ZN39_INTERNAL_645c0f9a_4_k_cu_fda5d4b4_29684cuda3std3__45__cpo5beginE,@object
	.size		_ZN39_INTERNAL_645c0f9a_4_k_cu_fda5d4b4_29684cuda3std3__45__cpo5beginE,(_ZN39_INTERNAL_645c0f9a_4_k_cu_fda5d4b4_29684cuda3std3__441_GLOBAL__N__645c0f9a_4_k_cu_fda5d4b4_29686ignoreE - _ZN39_INTERNAL_645c0f9a_4_k_cu_fda5d4b4_29684cuda3std3__45__cpo5beginE)
_ZN39_INTERNAL_645c0f9a_4_k_cu_fda5d4b4_29684cuda3std3__45__cpo5beginE:
	.zero		1
	.type		_ZN39_INTERNAL_645c0f9a_4_k_cu_fda5d4b4_29684cuda3std3__441_GLOBAL__N__645c0f9a_4_k_cu_fda5d4b4_29686ignoreE,@object
	.size		_ZN39_INTERNAL_645c0f9a_4_k_cu_fda5d4b4_29684cuda3std3__441_GLOBAL__N__645c0f9a_4_k_cu_fda5d4b4_29686ignoreE,(_ZN39_INTERNAL_645c0f9a_4_k_cu_fda5d4b4_29684cute7productE - _ZN39_INTERNAL_645c0f9a_4_k_cu_fda5d4b4_29684cuda3std3__441_GLOBAL__N__645c0f9a_4_k_cu_fda5d4b4_29686ignoreE)
_ZN39_INTERNAL_645c0f9a_4_k_cu_fda5d4b4_29684cuda3std3__441_GLOBAL__N__645c0f9a_4_k_cu_fda5d4b4_29686ignoreE:
	.zero		1
	.type		_ZN39_INTERNAL_645c0f9a_4_k_cu_fda5d4b4_29684cute7productE,@object
	.size		_ZN39_INTERNAL_645c0f9a_4_k_cu_fda5d4b4_29684cute7productE,(_ZN39_INTERNAL_645c0f9a_4_k_cu_fda5d4b4_29684cuda3std3__45__cpo3endE - _ZN39_INTERNAL_645c0f9a_4_k_cu_fda5d4b4_29684cute7productE)
_ZN39_INTERNAL_645c0f9a_4_k_cu_fda5d4b4_29684cute7productE:
	.zero		1
	.type		_ZN39_INTERNAL_645c0f9a_4_k_cu_fda5d4b4_29684cuda3std3__45__cpo3endE,@object
	.size		_ZN39_INTERNAL_645c0f9a_4_k_cu_fda5d4b4_29684cuda3std3__45__cpo3endE,(_ZN39_INTERNAL_645c0f9a_4_k_cu_fda5d4b4_29684cuda3std3__419piecewise_constructE - _ZN39_INTERNAL_645c0f9a_4_k_cu_fda5d4b4_29684cuda3std3__45__cpo3endE)
_ZN39_INTERNAL_645c0f9a_4_k_cu_fda5d4b4_29684cuda3std3__45__cpo3endE:
	.zero		1
	.type		_ZN39_INTERNAL_645c0f9a_4_k_cu_fda5d4b4_29684cuda3std3__419piecewise_constructE,@object
	.size		_ZN39_INTERNAL_645c0f9a_4_k_cu_fda5d4b4_29684cuda3std3__419piecewise_constructE,(_ZN39_INTERNAL_645c0f9a_4_k_cu_fda5d4b4_29684cuda3std3__45__cpo4cendE - _ZN39_INTERNAL_645c0f9a_4_k_cu_fda5d4b4_29684cuda3std3__419piecewise_constructE)
_ZN39_INTERNAL_645c0f9a_4_k_cu_fda5d4b4_29684cuda3std3__419piecewise_constructE:
	.zero		1
	.type		_ZN39_INTERNAL_645c0f9a_4_k_cu_fda5d4b4_29684cuda3std3__45__cpo4cendE,@object
	.size		_ZN39_INTERNAL_645c0f9a_4_k_cu_fda5d4b4_29684cuda3std3__45__cpo4cendE,(_ZN39_INTERNAL_645c0f9a_4_k_cu_fda5d4b4_29684cuda3std6ranges3__45__cpo4swapE - _ZN39_INTERNAL_645c0f9a_4_k_cu_fda5d4b4_29684cuda3std3__45__cpo4cendE)
_ZN39_INTERNAL_645c0f9a_4_k_cu_fda5d4b4_29684cuda3std3__45__cpo4cendE:
	.zero		1
	.type		_ZN39_INTERNAL_645c0f9a_4_k_cu_fda5d4b4_29684cuda3std6ranges3__45__cpo4swapE,@object
	.size		_ZN39_INTERNAL_645c0f9a_4_k_cu_fda5d4b4_29684cuda3std6ranges3__45__cpo4swapE,(.L_7 - _ZN39_INTERNAL_645c0f9a_4_k_cu_fda5d4b4_29684cuda3std6ranges3__45__cpo4swapE)
_ZN39_INTERNAL_645c0f9a_4_k_cu_fda5d4b4_29684cuda3std6ranges3__45__cpo4swapE:
	.zero		1
.L_7:


//--------------------- .nv.constant0._ZN7cutlass13device_kernelINS_4conv6kernel13ConvUniversalINS1_16ConvProblemShapeILNS1_8OperatorE0ELi3EEENS1_10collective14CollectiveConvINS1_46MainloopSm90TmaGmmaWarpSpecializedImplicitGemmILS5_0ELi7ELi3EN4cute5tupleIJNSA_1CILi1EEESD_SD_EEENS1_36KernelImplicitTmaWarpSpecializedSm90ELi1EEENSB_IJNSC_ILi64EEESH_NSB_IJSH_EEEEEENS_10tfloat32_tESK_NSA_8TiledMMAINSA_8MMA_AtomIJNSA_4SM904GMMA29MMA_64x64x8_F32TF32TF32_SS_TNILNSO_7ScaleInE1ELSQ_1EEEEEENSA_6LayoutISE_NSB_IJNSC_ILi0EEESU_SU_EEEEENSB_IJNSA_10UnderscoreESX_SX_EEEEENS7_6detail26Sm90ImplicitGemmTileTraitsINSA_20SM90_TMA_LOAD_IM2COLENSA_14ComposedLayoutINSA_7SwizzleILi3ELi4ELi3EEENSA_18smem_ptr_flag_bitsILi32EEENST_INSB_IJNSB_IJNSC_ILi8EEES18_EEENSB_IJNSC_ILi32EEENSC_ILi2EEEEEENSB_IJSD_NSC_ILi7EEEEEEEEENSB_IJNSB_IJS1A_NSC_ILi512EEEEEENSB_IJSD_NSC_ILi256EEEEEENSB_IJSU_NSC_ILi4096EEEEEEEEEEEEEvEENS11_INSA_13SM90_TMA_LOADES1O_vEEEENS_8epilogue10collective6detail29Sm90TmaWarpSpecializedAdapterINS1U_15DefaultEpilogueISK_NSB_IJNSB_IJllllEEESD_SU_EEES1Z_NS1T_6thread17LinearCombinationISK_Li1EffLNS20_9ScaleType4KindE0ELNS_15FloatRoundStyleE2ESK_EENS_4gemm15EpilogueDefaultEEEEEvvEEEEvNT_6ParamsE --------------------------
	.section	.nv.constant0._ZN7cutlass13device_kernelINS_4conv6kernel13ConvUniversalINS1_16ConvProblemShapeILNS1_8OperatorE0ELi3EEENS1_10collective14CollectiveConvINS1_46MainloopSm90TmaGmmaWarpSpecializedImplicitGemmILS5_0ELi7ELi3EN4cute5tupleIJNSA_1CILi1EEESD_SD_EEENS1_36KernelImplicitTmaWarpSpecializedSm90ELi1EEENSB_IJNSC_ILi64EEESH_NSB_IJSH_EEEEEENS_10tfloat32_tESK_NSA_8TiledMMAINSA_8MMA_AtomIJNSA_4SM904GMMA29MMA_64x64x8_F32TF32TF32_SS_TNILNSO_7ScaleInE1ELSQ_1EEEEEENSA_6LayoutISE_NSB_IJNSC_ILi0EEESU_SU_EEEEENSB_IJNSA_10UnderscoreESX_SX_EEEEENS7_6detail26Sm90ImplicitGemmTileTraitsINSA_20SM90_TMA_LOAD_IM2COLENSA_14ComposedLayoutINSA_7SwizzleILi3ELi4ELi3EEENSA_18smem_ptr_flag_bitsILi32EEENST_INSB_IJNSB_IJNSC_ILi8EEES18_EEENSB_IJNSC_ILi32EEENSC_ILi2EEEEEENSB_IJSD_NSC_ILi7EEEEEEEEENSB_IJNSB_IJS1A_NSC_ILi512EEEEEENSB_IJSD_NSC_ILi256EEEEEENSB_IJSU_NSC_ILi4096EEEEEEEEEEEEEvEENS11_INSA_13SM90_TMA_LOADES1O_vEEEENS_8epilogue10collective6detail29Sm90TmaWarpSpecializedAdapterINS1U_15DefaultEpilogueISK_NSB_IJNSB_IJllllEEESD_SU_EEES1Z_NS1T_6thread17LinearCombinationISK_Li1EffLNS20_9ScaleType4KindE0ELNS_15FloatRoundStyleE2ESK_EENS_4gemm15EpilogueDefaultEEEEEvvEEEEvNT_6ParamsE,"a",@progbits
	.sectionflags	@""
	.align	4
.nv.constant0._ZN7cutlass13device_kernelINS_4conv6kernel13ConvUniversalINS1_16ConvProblemShapeILNS1_8OperatorE0ELi3EEENS1_10collective14CollectiveConvINS1_46MainloopSm90TmaGmmaWarpSpecializedImplicitGemmILS5_0ELi7ELi3EN4cute5tupleIJNSA_1CILi1EEESD_SD_EEENS1_36KernelImplicitTmaWarpSpecializedSm90ELi1EEENSB_IJNSC_ILi64EEESH_NSB_IJSH_EEEEEENS_10tfloat32_tESK_NSA_8TiledMMAINSA_8MMA_AtomIJNSA_4SM904GMMA29MMA_64x64x8_F32TF32TF32_SS_TNILNSO_7ScaleInE1ELSQ_1EEEEEENSA_6LayoutISE_NSB_IJNSC_ILi0EEESU_SU_EEEEENSB_IJNSA_10UnderscoreESX_SX_EEEEENS7_6detail26Sm90ImplicitGemmTileTraitsINSA_20SM90_TMA_LOAD_IM2COLENSA_14ComposedLayoutINSA_7SwizzleILi3ELi4ELi3EEENSA_18smem_ptr_flag_bitsILi32EEENST_INSB_IJNSB_IJNSC_ILi8EEES18_EEENSB_IJNSC_ILi32EEENSC_ILi2EEEEEENSB_IJSD_NSC_ILi7EEEEEEEEENSB_IJNSB_IJS1A_NSC_ILi512EEEEEENSB_IJSD_NSC_ILi256EEEEEENSB_IJSU_NSC_ILi4096EEEEEEEEEEEEEvEENS11_INSA_13SM90_TMA_LOADES1O_vEEEENS_8epilogue10collective6detail29Sm90TmaWarpSpecializedAdapterINS1U_15DefaultEpilogueISK_NSB_IJNSB_IJllllEEESD_SU_EEES1Z_NS1T_6thread17LinearCombinationISK_Li1EffLNS20_9ScaleType4KindE0ELNS_15FloatRoundStyleE2ESK_EENS_4gemm15EpilogueDefaultEEEEEvvEEEEvNT_6ParamsE:
	.zero		1664


//--------------------- SYMBOLS --------------------------

	.type		.nv.reservedSmem.offset0,@object
	.size		.nv.reservedSmem.offset0,0x4
